	.target	sm_100

	.elftype	@"ET_EXEC"


//--------------------- .note.nv.tkinfo           --------------------------
	.section	.note.nv.tkinfo,"",@"SHT_NOTE"
	.sectionflags	@"SHF_NOTE_NV_TKINFO"
	.tkinfo
        /*0018*/ 	.word	0x00000081
        /*0030*/ 	.string	""
        /*0030*/ 	.string	"ptxas"
        /*0030*/ 	.string	"Cuda compilation tools, release 12.9, V12.9.86"
        /*0030*/ 	.string	"Build cuda_12.9.r12.9/compiler.36037853_0"
        /*0030*/ 	.string	"-regUsageLevel 10 -arch sm_100f -m 64 "



//--------------------- .note.nv.cuver            --------------------------
	.section	.note.nv.cuver,"",@"SHT_NOTE"
	.sectionflags	@"SHF_NOTE_NV_CUVER"
        /*0018*/ 	.short	0x0001
        /*001a*/ 	.short	0x0064
        /*001c*/ 	.short	0x0001
        /*001e*/ 	.short	0x0000
        /*0020*/ 	.short	0x0001
        /*0022*/ 	.short	0x0000


//--------------------- .nv.info                  --------------------------
	.section	.nv.info,"",@"SHT_CUDA_INFO"
	.align	4


	//----- nvinfo : EIATTR_REGCOUNT
	.align		4
        /*0000*/ 	.byte	0x04, 0x2f
        /*0002*/ 	.short	(.L_15 - .L_14)
	.align		4
.L_14:
        /*0004*/ 	.word	index@(_ZN9deep_gemm24sm100_fp8_gemm_1d1d_implILN4cute4UMMA5MajorE0ELS3_0ELj0ELj4096ELj7168ELj128ELj96ELj128ELj1ELj128ELj128ELj64ELj7ELj128ELj128ELj1ELb0ELj129ELNS_8GemmTypeE0ELb0EN7cutlass10bfloat16_tENS_16EpilogueIdentityEEEvPijjj14CUtensorMap_stS9_S9_S9_S9_)
        /*0008*/ 	.word	0x00000030


	//----- nvinfo : EIATTR_FRAME_SIZE
	.align		4
.L_15:
        /*000c*/ 	.byte	0x04, 0x11
        /*000e*/ 	.short	(.L_17 - .L_16)
	.align		4
.L_16:
        /*0010*/ 	.word	index@($__internal_3_$__cuda_sm20_div_u16)
        /*0014*/ 	.word	0x00000000


	//----- nvinfo : EIATTR_FRAME_SIZE
	.align		4
.L_17:
        /*0018*/ 	.byte	0x04, 0x11
        /*001a*/ 	.short	(.L_19 - .L_18)
	.align		4
.L_18:
        /*001c*/ 	.word	index@($__internal_2_$__cuda_sm10x_tcgen05_guardrail_trap_unallocated_columns_being_dealloced)
        /*0020*/ 	.word	0x00000000


	//----- nvinfo : EIATTR_FRAME_SIZE
	.align		4
.L_19:
        /*0024*/ 	.byte	0x04, 0x11
        /*0026*/ 	.short	(.L_21 - .L_20)
	.align		4
.L_20:
        /*0028*/ 	.word	index@($__internal_1_$__cuda_sm10x_tcgen05_guardrail_trap_phase_invalid_during_alloc)
        /*002c*/ 	.word	0x00000000


	//----- nvinfo : EIATTR_FRAME_SIZE
	.align		4
.L_21:
        /*0030*/ 	.byte	0x04, 0x11
        /*0032*/ 	.short	(.L_23 - .L_22)
	.align		4
.L_22:
        /*0034*/ 	.word	index@($__internal_0_$__cuda_sm10x_tcgen05_guardrail_trap_col_being_dealloced_not_returned_by_alloc)
        /*0038*/ 	.word	0x00000000


	//----- nvinfo : EIATTR_FRAME_SIZE
	.align		4
.L_23:
        /*003c*/ 	.byte	0x04, 0x11
        /*003e*/ 	.short	(.L_25 - .L_24)
	.align		4
.L_24:
        /*0040*/ 	.word	index@(_ZN9deep_gemm24sm100_fp8_gemm_1d1d_implILN4cute4UMMA5MajorE0ELS3_0ELj0ELj4096ELj7168ELj128ELj96ELj128ELj1ELj128ELj128ELj64ELj7ELj128ELj128ELj1ELb0ELj129ELNS_8GemmTypeE0ELb0EN7cutlass10bfloat16_tENS_16EpilogueIdentityEEEvPijjj14CUtensorMap_stS9_S9_S9_S9_)
        /*0044*/ 	.word	0x00000000


	//----- nvinfo : EIATTR_MIN_STACK_SIZE
	.align		4
.L_25:
        /*0048*/ 	.byte	0x04, 0x12
        /*004a*/ 	.short	(.L_27 - .L_26)
	.align		4
.L_26:
        /*004c*/ 	.word	index@(_ZN9deep_gemm24sm100_fp8_gemm_1d1d_implILN4cute4UMMA5MajorE0ELS3_0ELj0ELj4096ELj7168ELj128ELj96ELj128ELj1ELj128ELj128ELj64ELj7ELj128ELj128ELj1ELb0ELj129ELNS_8GemmTypeE0ELb0EN7cutlass10bfloat16_tENS_16EpilogueIdentityEEEvPijjj14CUtensorMap_stS9_S9_S9_S9_)
        /*0050*/ 	.word	0x00000000
.L_27:


//--------------------- .nv.info._ZN9deep_gemm24sm100_fp8_gemm_1d1d_implILN4cute4UMMA5MajorE0ELS3_0ELj0ELj4096ELj7168ELj128ELj96ELj128ELj1ELj128ELj128ELj64ELj7ELj128ELj128ELj1ELb0ELj129ELNS_8GemmTypeE0ELb0EN7cutlass10bfloat16_tENS_16EpilogueIdentityEEEvPijjj14CUtensorMap_stS9_S9_S9_S9_ --------------------------
	.section	.nv.info._ZN9deep_gemm24sm100_fp8_gemm_1d1d_implILN4cute4UMMA5MajorE0ELS3_0ELj0ELj4096ELj7168ELj128ELj96ELj128ELj1ELj128ELj128ELj64ELj7ELj128ELj128ELj1ELb0ELj129ELNS_8GemmTypeE0ELb0EN7cutlass10bfloat16_tENS_16EpilogueIdentityEEEvPijjj14CUtensorMap_stS9_S9_S9_S9_,"",@"SHT_CUDA_INFO"
	.sectionflags	@""
	.align	4


	//----- nvinfo : EIATTR_CUDA_API_VERSION
	.align		4
        /*0000*/ 	.byte	0x04, 0x37
        /*0002*/ 	.short	(.L_29 - .L_28)
.L_28:
        /*0004*/ 	.word	0x00000081


	//----- nvinfo : EIATTR_KPARAM_INFO
	.align		4
.L_29:
        /*0008*/ 	.byte	0x04, 0x17
        /*000a*/ 	.short	(.L_31 - .L_30)
.L_30:
        /*000c*/ 	.word	0x00000000
        /*0010*/ 	.short	0x0008
        /*0012*/ 	.short	0x0240
        /*0014*/ 	.byte	0x00, 0xf0, 0x01, 0x02


	//----- nvinfo : EIATTR_KPARAM_INFO
	.align		4
.L_31:
        /*0018*/ 	.byte	0x04, 0x17
        /*001a*/ 	.short	(.L_33 - .L_32)
.L_32:
        /*001c*/ 	.word	0x00000000
        /*0020*/ 	.short	0x0007
        /*0022*/ 	.short	0x01c0
        /*0024*/ 	.byte	0x00, 0xf0, 0x01, 0x02


	//----- nvinfo : EIATTR_KPARAM_INFO
	.align		4
.L_33:
        /*0028*/ 	.byte	0x04, 0x17
        /*002a*/ 	.short	(.L_35 - .L_34)
.L_34:
        /*002c*/ 	.word	0x00000000
        /*0030*/ 	.short	0x0006
        /*0032*/ 	.short	0x0140
        /*0034*/ 	.byte	0x00, 0xf0, 0x01, 0x02


	//----- nvinfo : EIATTR_KPARAM_INFO
	.align		4
.L_35:
        /*0038*/ 	.byte	0x04, 0x17
        /*003a*/ 	.short	(.L_37 - .L_36)
.L_36:
        /*003c*/ 	.word	0x00000000
        /*0040*/ 	.short	0x0005
        /*0042*/ 	.short	0x00c0
        /*0044*/ 	.byte	0x00, 0xf0, 0x01, 0x02


	//----- nvinfo : EIATTR_KPARAM_INFO
	.align		4
.L_37:
        /*0048*/ 	.byte	0x04, 0x17
        /*004a*/ 	.short	(.L_39 - .L_38)
.L_38:
        /*004c*/ 	.word	0x00000000
        /*0050*/ 	.short	0x0004
        /*0052*/ 	.short	0x0040
        /*0054*/ 	.byte	0x00, 0xf0, 0x01, 0x02


	//----- nvinfo : EIATTR_KPARAM_INFO
	.align		4
.L_39:
        /*0058*/ 	.byte	0x04, 0x17
        /*005a*/ 	.short	(.L_41 - .L_40)
.L_40:
        /*005c*/ 	.word	0x00000000
        /*0060*/ 	.short	0x0003
        /*0062*/ 	.short	0x0010
        /*0064*/ 	.byte	0x00, 0xf0, 0x11, 0x00


	//----- nvinfo : EIATTR_KPARAM_INFO
	.align		4
.L_41:
        /*0068*/ 	.byte	0x04, 0x17
        /*006a*/ 	.short	(.L_43 - .L_42)
.L_42:
        /*006c*/ 	.word	0x00000000
        /*0070*/ 	.short	0x0002
        /*0072*/ 	.short	0x000c
        /*0074*/ 	.byte	0x00, 0xf0, 0x11, 0x00


	//----- nvinfo : EIATTR_KPARAM_INFO
	.align		4
.L_43:
        /*0078*/ 	.byte	0x04, 0x17
        /*007a*/ 	.short	(.L_45 - .L_44)
.L_44:
        /*007c*/ 	.word	0x00000000
        /*0080*/ 	.short	0x0001
        /*0082*/ 	.short	0x0008
        /*0084*/ 	.byte	0x00, 0xf0, 0x11, 0x00


	//----- nvinfo : EIATTR_KPARAM_INFO
	.align		4
.L_45:
        /*0088*/ 	.byte	0x04, 0x17
        /*008a*/ 	.short	(.L_47 - .L_46)
.L_46:
        /*008c*/ 	.word	0x00000000
        /*0090*/ 	.short	0x0000
        /*0092*/ 	.short	0x0000
        /*0094*/ 	.byte	0x00, 0xf5, 0x21, 0x00


	//----- nvinfo : EIATTR_AT_ENTRY_FRAGMENTS
	.align		4
.L_47:
        /*0098*/ 	.byte	0x04, 0x4f
        /*009a*/ 	.short	(.L_49 - .L_48)


	//   ....[0]....
.L_48:
        /*009c*/ 	.word	0x00000004


	//----- nvinfo : EIATTR_RESERVED_SMEM_USED
	.align		4
.L_49:
        /*00a0*/ 	.byte	0x01, 0x41
	.zero		2


	//----- nvinfo : EIATTR_SPARSE_MMA_MASK
	.align		4
        /*00a4*/ 	.byte	0x03, 0x50
        /*00a6*/ 	.short	0x0000


	//----- nvinfo : EIATTR_TCGEN05_1CTA_USED
	.align		4
        /*00a8*/ 	.byte	0x01, 0x51
	.zero		2


	//----- nvinfo : EIATTR_MAXREG_COUNT
	.align		4
        /*00ac*/ 	.byte	0x03, 0x1b
        /*00ae*/ 	.short	0x00ff


	//----- nvinfo : EIATTR_NUM_BARRIERS
	.align		4
        /*00b0*/ 	.byte	0x02, 0x4c
        /*00b2*/ 	.byte	0x09
	.zero		1


	//----- nvinfo : EIATTR_INT_WARP_WIDE_INSTR_OFFSETS
	.align		4
        /*00b4*/ 	.byte	0x04, 0x31
        /*00b6*/ 	.short	(.L_51 - .L_50)


	//   ....[0]....
.L_50:
        /*00b8*/ 	.word	0x00003720


	//   ....[1]....
        /*00bc*/ 	.word	0x00003740


	//----- nvinfo : EIATTR_COOP_GROUP_MASK_REGIDS
	.align		4
.L_51:
        /*00c0*/ 	.byte	0x04, 0x29
        /*00c2*/ 	.short	(.L_53 - .L_52)


	//   ....[0]....
.L_52:
        /*00c4*/ 	.word	0xffffffff


	//   ....[1]....
        /*00c8*/ 	.word	0xffffffff


	//   ....[2]....
        /*00cc*/ 	.word	0xffffffff


	//   ....[3]....
        /*00d0*/ 	.word	0xffffffff


	//   ....[4]....
        /*00d4*/ 	.word	0xffffffff


	//   ....[5]....
        /*00d8*/ 	.word	0xffffffff


	//   ....[6]....
        /*00dc*/ 	.word	0xffffffff


	//   ....[7]....
        /*00e0*/ 	.word	0xffffffff


	//   ....[8]....
        /*00e4*/ 	.word	0xffffffff


	//   ....[9]....
        /*00e8*/ 	.word	0xffffffff


	//   ....[10]....
        /*00ec*/ 	.word	0xffffffff


	//   ....[11]....
        /*00f0*/ 	.word	0xffffffff


	//   ....[12]....
        /*00f4*/ 	.word	0xffffffff


	//----- nvinfo : EIATTR_COOP_GROUP_INSTR_OFFSETS
	.align		4
.L_53:
        /*00f8*/ 	.byte	0x04, 0x28
        /*00fa*/ 	.short	(.L_55 - .L_54)


	//   ....[0]....
.L_54:
        /*00fc*/ 	.word	0x00000030


	//   ....[1]....
        /*0100*/ 	.word	0x00000500


	//   ....[2]....
        /*0104*/ 	.word	0x000007c0


	//   ....[3]....
        /*0108*/ 	.word	0x00000c50


	//   ....[4]....
        /*010c*/ 	.word	0x00000ce0


	//   ....[5]....
        /*0110*/ 	.word	0x000012a0


	//   ....[6]....
        /*0114*/ 	.word	0x000012c0


	//   ....[7]....
        /*0118*/ 	.word	0x000012e0


	//   ....[8]....
        /*011c*/ 	.word	0x00001530


	//   ....[9]....
        /*0120*/ 	.word	0x00001560


	//   ....[10]....
        /*0124*/ 	.word	0x000015a0


	//   ....[11]....
        /*0128*/ 	.word	0x00003640


	//   ....[12]....
        /*012c*/ 	.word	0x00003800


	//----- nvinfo : EIATTR_VRC_CTA_INIT_COUNT
	.align		4
.L_55:
        /*0130*/ 	.byte	0x02, 0x4a
        /*0132*/ 	.byte	0x80
	.zero		1


	//----- nvinfo : EIATTR_MBARRIER_INSTR_OFFSETS
	.align		4
        /*0134*/ 	.byte	0x04, 0x39
        /*0136*/ 	.short	(.L_57 - .L_56)


	//   ....[0]....
.L_56:
        /*0138*/ 	.word	0x00000330
        /*013c*/ 	.word	0x000000ff
        /*0140*/ 	.word	0x00036c00
        /*0144*/ 	.short	0x0100
        /*0146*/ 	.byte	0x05
	.zero		1


	//   ....[1]....
        /*0148*/ 	.word	0x00000340
        /*014c*/ 	.word	0x000000ff
        /*0150*/ 	.word	0x00036c38
        /*0154*/ 	.short	0x0100
        /*0156*/ 	.byte	0x05
	.zero		1


	//   ....[2]....
        /*0158*/ 	.word	0x00000350
        /*015c*/ 	.word	0x000000ff
        /*0160*/ 	.word	0x00036c70
        /*0164*/ 	.short	0x0100
        /*0166*/ 	.byte	0x05
	.zero		1


	//   ....[3]....
        /*0168*/ 	.word	0x00000360
        /*016c*/ 	.word	0x000000ff
        /*0170*/ 	.word	0x00036c08
        /*0174*/ 	.short	0x0100
        /*0176*/ 	.byte	0x05
	.zero		1


	//   ....[4]....
        /*0178*/ 	.word	0x00000370
        /*017c*/ 	.word	0x000000ff
        /*0180*/ 	.word	0x00036c40
        /*0184*/ 	.short	0x0100
        /*0186*/ 	.byte	0x05
	.zero		1


	//   ....[5]....
        /*0188*/ 	.word	0x00000380
        /*018c*/ 	.word	0x000000ff
        /*0190*/ 	.word	0x00036c78
        /*0194*/ 	.short	0x0100
        /*0196*/ 	.byte	0x05
	.zero		1


	//   ....[6]....
        /*0198*/ 	.word	0x00000390
        /*019c*/ 	.word	0x000000ff
        /*01a0*/ 	.word	0x00036c10
        /*01a4*/ 	.short	0x0100
        /*01a6*/ 	.byte	0x05
	.zero		1


	//   ....[7]....
        /*01a8*/ 	.word	0x000003a0
        /*01ac*/ 	.word	0x000000ff
        /*01b0*/ 	.word	0x00036c48
        /*01b4*/ 	.short	0x0100
        /*01b6*/ 	.byte	0x05
	.zero		1


	//   ....[8]....
        /*01b8*/ 	.word	0x000003b0
        /*01bc*/ 	.word	0x000000ff
        /*01c0*/ 	.word	0x00036c80
        /*01c4*/ 	.short	0x0100
        /*01c6*/ 	.byte	0x05
	.zero		1


	//   ....[9]....
        /*01c8*/ 	.word	0x000003c0
        /*01cc*/ 	.word	0x000000ff
        /*01d0*/ 	.word	0x00036c18
        /*01d4*/ 	.short	0x0100
        /*01d6*/ 	.byte	0x05
	.zero		1


	//   ....[10]....
        /*01d8*/ 	.word	0x000003d0
        /*01dc*/ 	.word	0x000000ff
        /*01e0*/ 	.word	0x00036c50
        /*01e4*/ 	.short	0x0100
        /*01e6*/ 	.byte	0x05
	.zero		1


	//   ....[11]....
        /*01e8*/ 	.word	0x000003e0
        /*01ec*/ 	.word	0x000000ff
        /*01f0*/ 	.word	0x00036c88
        /*01f4*/ 	.short	0x0100
        /*01f6*/ 	.byte	0x05
	.zero		1


	//   ....[12]....
        /*01f8*/ 	.word	0x000003f0
        /*01fc*/ 	.word	0x000000ff
        /*0200*/ 	.word	0x00036c20
        /*0204*/ 	.short	0x0100
        /*0206*/ 	.byte	0x05
	.zero		1


	//   ....[13]....
        /*0208*/ 	.word	0x00000400
        /*020c*/ 	.word	0x000000ff
        /*0210*/ 	.word	0x00036c58
        /*0214*/ 	.short	0x0100
        /*0216*/ 	.byte	0x05
	.zero		1


	//   ....[14]....
        /*0218*/ 	.word	0x00000410
        /*021c*/ 	.word	0x000000ff
        /*0220*/ 	.word	0x00036c90
        /*0224*/ 	.short	0x0100
        /*0226*/ 	.byte	0x05
	.zero		1


	//   ....[15]....
        /*0228*/ 	.word	0x00000420
        /*022c*/ 	.word	0x000000ff
        /*0230*/ 	.word	0x00036c28
        /*0234*/ 	.short	0x0100
        /*0236*/ 	.byte	0x05
	.zero		1


	//   ....[16]....
        /*0238*/ 	.word	0x00000430
        /*023c*/ 	.word	0x000000ff
        /*0240*/ 	.word	0x00036c60
        /*0244*/ 	.short	0x0100
        /*0246*/ 	.byte	0x05
	.zero		1


	//   ....[17]....
        /*0248*/ 	.word	0x00000440
        /*024c*/ 	.word	0x000000ff
        /*0250*/ 	.word	0x00036c98
        /*0254*/ 	.short	0x0100
        /*0256*/ 	.byte	0x05
	.zero		1


	//   ....[18]....
        /*0258*/ 	.word	0x00000450
        /*025c*/ 	.word	0x000000ff
        /*0260*/ 	.word	0x00036c30
        /*0264*/ 	.short	0x0100
        /*0266*/ 	.byte	0x05
	.zero		1


	//   ....[19]....
        /*0268*/ 	.word	0x00000460
        /*026c*/ 	.word	0x000000ff
        /*0270*/ 	.word	0x00036c68
        /*0274*/ 	.short	0x0100
        /*0276*/ 	.byte	0x05
	.zero		1


	//   ....[20]....
        /*0278*/ 	.word	0x00000470
        /*027c*/ 	.word	0x000000ff
        /*0280*/ 	.word	0x00036ca0
        /*0284*/ 	.short	0x0100
        /*0286*/ 	.byte	0x05
	.zero		1


	//   ....[21]....
        /*0288*/ 	.word	0x00000480
        /*028c*/ 	.word	0x000000ff
        /*0290*/ 	.word	0x00036ca8
        /*0294*/ 	.short	0x0100
        /*0296*/ 	.byte	0x05
	.zero		1


	//   ....[22]....
        /*0298*/ 	.word	0x00000490
        /*029c*/ 	.word	0x000000ff
        /*02a0*/ 	.word	0x00036cb8
        /*02a4*/ 	.short	0x0100
        /*02a6*/ 	.byte	0x05
	.zero		1


	//   ....[23]....
        /*02a8*/ 	.word	0x000004a0
        /*02ac*/ 	.word	0x000000ff
        /*02b0*/ 	.word	0x00036cb0
        /*02b4*/ 	.short	0x0100
        /*02b6*/ 	.byte	0x05
	.zero		1


	//   ....[24]....
        /*02b8*/ 	.word	0x000004b0
        /*02bc*/ 	.word	0x000000ff
        /*02c0*/ 	.word	0x00036cc0
        /*02c4*/ 	.short	0x0100
        /*02c6*/ 	.byte	0x05
	.zero		1


	//   ....[25]....
        /*02c8*/ 	.word	0x00000ad0
        /*02cc*/ 	.word	0x00000006
        /*02d0*/ 	.word	0x00036c00
        /*02d4*/ 	.short	0x010a
        /*02d6*/ 	.byte	0xff
	.zero		1


	//   ....[26]....
        /*02d8*/ 	.word	0x00000d50
        /*02dc*/ 	.word	0x00000004
        /*02e0*/ 	.word	0x00000000
        /*02e4*/ 	.short	0x0101
        /*02e6*/ 	.byte	0xff
	.zero		1


	//   ....[27]....
        /*02e8*/ 	.word	0x00000d60
        /*02ec*/ 	.word	0x00000002
        /*02f0*/ 	.word	0x00036c00
        /*02f4*/ 	.short	0x010a
        /*02f6*/ 	.byte	0xff
	.zero		1


	//   ....[28]....
        /*02f8*/ 	.word	0x00000e00
        /*02fc*/ 	.word	0x00000002
        /*0300*/ 	.word	0x00000000
        /*0304*/ 	.short	0x0101
        /*0306*/ 	.byte	0xff
	.zero		1


	//   ....[29]....
        /*0308*/ 	.word	0x00001110
        /*030c*/ 	.word	0x00000000
        /*0310*/ 	.word	0x00036cb8
        /*0314*/ 	.short	0x010a
        /*0316*/ 	.byte	0x08
	.zero		1


	//   ....[30]....
        /*0318*/ 	.word	0x00001190
        /*031c*/ 	.word	0x000000ff
        /*0320*/ 	.word	0x00036c70
        /*0324*/ 	.short	0x010a
        /*0326*/ 	.byte	0x0a
	.zero		1


	//   ....[31]....
        /*0328*/ 	.word	0x00001500
        /*032c*/ 	.word	0x000000ff
        /*0330*/ 	.word	0x00036c70
        /*0334*/ 	.short	0x010a
        /*0336*/ 	.byte	0x0d
	.zero		1


	//   ....[32]....
        /*0338*/ 	.word	0x00001b20
        /*033c*/ 	.word	0x00000011
        /*0340*/ 	.word	0x00000038
        /*0344*/ 	.short	0x010a
        /*0346*/ 	.byte	0xff
	.zero		1


	//   ....[33]....
        /*0348*/ 	.word	0x00001ea0
        /*034c*/ 	.word	0x00000015
        /*0350*/ 	.word	0x00000038
        /*0354*/ 	.short	0x010a
        /*0356*/ 	.byte	0xff
	.zero		1


	//   ....[34]....
        /*0358*/ 	.word	0x000020e0
        /*035c*/ 	.word	0x00000011
        /*0360*/ 	.word	0x00000038
        /*0364*/ 	.short	0x010a
        /*0366*/ 	.byte	0xff
	.zero		1


	//   ....[35]....
        /*0368*/ 	.word	0x000022a0
        /*036c*/ 	.word	0x00000003
        /*0370*/ 	.word	0x00000038
        /*0374*/ 	.short	0x010a
        /*0376*/ 	.byte	0xff
	.zero		1


	//   ....[36]....
        /*0378*/ 	.word	0x000028b0
        /*037c*/ 	.word	0x00000002
        /*0380*/ 	.word	0x00036ca8
        /*0384*/ 	.short	0x010a
        /*0386*/ 	.byte	0xff
	.zero		1


	//   ....[37]....
        /*0388*/ 	.word	0x000034a0
        /*038c*/ 	.word	0x00000002
        /*0390*/ 	.word	0x00000000
        /*0394*/ 	.short	0x0101
        /*0396*/ 	.byte	0xff
	.zero		1


	//   ....[38]....
        /*0398*/ 	.word	0x00003830
        /*039c*/ 	.word	0x00000006
        /*03a0*/ 	.word	0x00036c00
        /*03a4*/ 	.short	0x010a
        /*03a6*/ 	.byte	0xff
	.zero		1


	//   ....[39]....
        /*03a8*/ 	.word	0x00003890
        /*03ac*/ 	.word	0x00000002
        /*03b0*/ 	.word	0x00036c00
        /*03b4*/ 	.short	0x010a
        /*03b6*/ 	.byte	0xff
	.zero		1


	//   ....[40]....
        /*03b8*/ 	.word	0x00003910
        /*03bc*/ 	.word	0x00000000
        /*03c0*/ 	.word	0x00036cb8
        /*03c4*/ 	.short	0x010a
        /*03c6*/ 	.byte	0xff
	.zero		1


	//   ....[41]....
        /*03c8*/ 	.word	0x00003980
        /*03cc*/ 	.word	0x00000002
        /*03d0*/ 	.word	0x00036c70
        /*03d4*/ 	.short	0x010a
        /*03d6*/ 	.byte	0xff
	.zero		1


	//   ....[42]....
        /*03d8*/ 	.word	0x000039f0
        /*03dc*/ 	.word	0x00000002
        /*03e0*/ 	.word	0x00036c70
        /*03e4*/ 	.short	0x010a
        /*03e6*/ 	.byte	0xff
	.zero		1


	//   ....[43]....
        /*03e8*/ 	.word	0x00003a60
        /*03ec*/ 	.word	0x00000011
        /*03f0*/ 	.word	0x00000038
        /*03f4*/ 	.short	0x010a
        /*03f6*/ 	.byte	0xff
	.zero		1


	//   ....[44]....
        /*03f8*/ 	.word	0x00003ac0
        /*03fc*/ 	.word	0x00000015
        /*0400*/ 	.word	0x00000038
        /*0404*/ 	.short	0x010a
        /*0406*/ 	.byte	0xff
	.zero		1


	//   ....[45]....
        /*0408*/ 	.word	0x00003b20
        /*040c*/ 	.word	0x00000011
        /*0410*/ 	.word	0x00000038
        /*0414*/ 	.short	0x010a
        /*0416*/ 	.byte	0xff
	.zero		1


	//   ....[46]....
        /*0418*/ 	.word	0x00003b80
        /*041c*/ 	.word	0x00000003
        /*0420*/ 	.word	0x00000038
        /*0424*/ 	.short	0x010a
        /*0426*/ 	.byte	0xff
	.zero		1


	//   ....[47]....
        /*0428*/ 	.word	0x00003be0
        /*042c*/ 	.word	0x00000002
        /*0430*/ 	.word	0x00036ca8
        /*0434*/ 	.short	0x010a
        /*0436*/ 	.byte	0xff
	.zero		1


	//----- nvinfo : EIATTR_NUM_MBARRIERS
	.align		4
.L_57:
        /*0438*/ 	.byte	0x03, 0x38
        /*043a*/ 	.short	0x0019


	//----- nvinfo : EIATTR_EXIT_INSTR_OFFSETS
	.align		4
        /*043c*/ 	.byte	0x04, 0x1c
        /*043e*/ 	.short	(.L_59 - .L_58)


	//   ....[0]....
.L_58:
        /*0440*/ 	.word	0x000008c0


	//   ....[1]....
        /*0444*/ 	.word	0x00000e50


	//   ....[2]....
        /*0448*/ 	.word	0x00000f30


	//   ....[3]....
        /*044c*/ 	.word	0x00001820


	//   ....[4]....
        /*0450*/ 	.word	0x00001890


	//   ....[5]....
        /*0454*/ 	.word	0x000024c0


	//   ....[6]....
        /*0458*/ 	.word	0x00002520


	//   ....[7]....
        /*045c*/ 	.word	0x00003620


	//   ....[8]....
        /*0460*/ 	.word	0x00003810


	//----- nvinfo : EIATTR_MAX_THREADS
	.align		4
.L_59:
        /*0464*/ 	.byte	0x04, 0x05
        /*0466*/ 	.short	(.L_61 - .L_60)
.L_60:
        /*0468*/ 	.word	0x00000100
        /*046c*/ 	.word	0x00000001
        /*0470*/ 	.word	0x00000001


	//----- nvinfo : EIATTR_CRS_STACK_SIZE
	.align		4
.L_61:
        /*0474*/ 	.byte	0x04, 0x1e
        /*0476*/ 	.short	(.L_63 - .L_62)
.L_62:
        /*0478*/ 	.word	0x00000000


	//----- nvinfo : EIATTR_CBANK_PARAM_SIZE
	.align		4
.L_63:
        /*047c*/ 	.byte	0x03, 0x19
        /*047e*/ 	.short	0x02c0


	//----- nvinfo : EIATTR_PARAM_CBANK
	.align		4
        /*0480*/ 	.byte	0x04, 0x0a
        /*0482*/ 	.short	(.L_65 - .L_64)
	.align		4
.L_64:
        /*0484*/ 	.word	index@(.nv.constant0._ZN9deep_gemm24sm100_fp8_gemm_1d1d_implILN4cute4UMMA5MajorE0ELS3_0ELj0ELj4096ELj7168ELj128ELj96ELj128ELj1ELj128ELj128ELj64ELj7ELj128ELj128ELj1ELb0ELj129ELNS_8GemmTypeE0ELb0EN7cutlass10bfloat16_tENS_16EpilogueIdentityEEEvPijjj14CUtensorMap_stS9_S9_S9_S9_)
        /*0488*/ 	.short	0x0380
        /*048a*/ 	.short	0x02c0


	//----- nvinfo : EIATTR_SW_WAR
	.align		4
.L_65:
        /*048c*/ 	.byte	0x04, 0x36
        /*048e*/ 	.short	(.L_67 - .L_66)
.L_66:
        /*0490*/ 	.word	0x00000008
.L_67:


//--------------------- .nv.compat                --------------------------
	.section	.nv.compat,"",@"SHT_CUDA_COMPAT_INFO"
	.align	4
        /*0000*/ 	.byte	0x02, 0x02, 0x02, 0x00, 0x02, 0x05, 0x05, 0x00, 0x02, 0x03, 0x01, 0x00, 0x02, 0x06, 0x01, 0x00


//--------------------- .nv.callgraph             --------------------------
	.section	.nv.callgraph,"",@"SHT_CUDA_CALLGRAPH"
	.align	4
	.sectionentsize	8
	.align		4
        /*0000*/ 	.word	0x00000000
	.align		4
        /*0004*/ 	.word	0xffffffff
	.align		4
        /*0008*/ 	.word	0x00000000
	.align		4
        /*000c*/ 	.word	0xfffffffe
	.align		4
        /*0010*/ 	.word	0x00000000
	.align		4
        /*0014*/ 	.word	0xfffffffd
	.align		4
        /*0018*/ 	.word	0x00000000
	.align		4
        /*001c*/ 	.word	0xfffffffc


//--------------------- .nv.constant4             --------------------------
	.section	.nv.constant4,"a",@progbits
	.align	8
	.align		8
.nv.constant4:
        /*0000*/ 	.dword	_ZN45_INTERNAL_00efb4df_9_kernel_cu_c33b891b_923074cuda3std3__45__cpo5beginE
	.align		8
        /*0008*/ 	.dword	_ZN45_INTERNAL_00efb4df_9_kernel_cu_c33b891b_923074cuda3std3__45__cpo3endE
	.align		8
        /*0010*/ 	.dword	_ZN45_INTERNAL_00efb4df_9_kernel_cu_c33b891b_923074cuda3std3__45__cpo6cbeginE
	.align		8
        /*0018*/ 	.dword	_ZN45_INTERNAL_00efb4df_9_kernel_cu_c33b891b_923074cuda3std3__45__cpo4cendE
	.align		8
        /*0020*/ 	.dword	_ZN45_INTERNAL_00efb4df_9_kernel_cu_c33b891b_923074cuda3std3__447_GLOBAL__N__00efb4df_9_kernel_cu_c33b891b_923076ignoreE
	.align		8
        /*0028*/ 	.dword	_ZN45_INTERNAL_00efb4df_9_kernel_cu_c33b891b_923074cuda3std3__419piecewise_constructE
	.align		8
        /*0030*/ 	.dword	_ZN45_INTERNAL_00efb4df_9_kernel_cu_c33b891b_923074cuda3std3__48in_placeE
	.align		8
        /*0038*/ 	.dword	_ZN45_INTERNAL_00efb4df_9_kernel_cu_c33b891b_923074cuda3std6ranges3__45__cpo4swapE
	.align		8
        /*0040*/ 	.dword	_ZN45_INTERNAL_00efb4df_9_kernel_cu_c33b891b_923074cuda3std6ranges3__45__cpo9iter_moveE
	.align		8
        /*0048*/ 	.dword	_ZN45_INTERNAL_00efb4df_9_kernel_cu_c33b891b_923074cute7productE
	.align		8
        /*0050*/ 	.dword	_ZN45_INTERNAL_00efb4df_9_kernel_cu_c33b891b_923074cute1_E


//--------------------- .text._ZN9deep_gemm24sm100_fp8_gemm_1d1d_implILN4cute4UMMA5MajorE0ELS3_0ELj0ELj4096ELj7168ELj128ELj96ELj128ELj1ELj128ELj128ELj64ELj7ELj128ELj128ELj1ELb0ELj129ELNS_8GemmTypeE0ELb0EN7cutlass10bfloat16_tENS_16EpilogueIdentityEEEvPijjj14CUtensorMap_stS9_S9_S9_S9_ --------------------------
	.section	.text._ZN9deep_gemm24sm100_fp8_gemm_1d1d_implILN4cute4UMMA5MajorE0ELS3_0ELj0ELj4096ELj7168ELj128ELj96ELj128ELj1ELj128ELj128ELj64ELj7ELj128ELj128ELj1ELb0ELj129ELNS_8GemmTypeE0ELb0EN7cutlass10bfloat16_tENS_16EpilogueIdentityEEEvPijjj14CUtensorMap_stS9_S9_S9_S9_,"ax",@progbits
	.align	128
        .global         _ZN9deep_gemm24sm100_fp8_gemm_1d1d_implILN4cute4UMMA5MajorE0ELS3_0ELj0ELj4096ELj7168ELj128ELj96ELj128ELj1ELj128ELj128ELj64ELj7ELj128ELj128ELj1ELb0ELj129ELNS_8GemmTypeE0ELb0EN7cutlass10bfloat16_tENS_16EpilogueIdentityEEEvPijjj14CUtensorMap_stS9_S9_S9_S9_
        .type           _ZN9deep_gemm24sm100_fp8_gemm_1d1d_implILN4cute4UMMA5MajorE0ELS3_0ELj0ELj4096ELj7168ELj128ELj96ELj128ELj1ELj128ELj128ELj64ELj7ELj128ELj128ELj1ELb0ELj129ELNS_8GemmTypeE0ELb0EN7cutlass10bfloat16_tENS_16EpilogueIdentityEEEvPijjj14CUtensorMap_stS9_S9_S9_S9_,@function
        .size           _ZN9deep_gemm24sm100_fp8_gemm_1d1d_implILN4cute4UMMA5MajorE0ELS3_0ELj0ELj4096ELj7168ELj128ELj96ELj128ELj1ELj128ELj128ELj64ELj7ELj128ELj128ELj1ELb0ELj129ELNS_8GemmTypeE0ELb0EN7cutlass10bfloat16_tENS_16EpilogueIdentityEEEvPijjj14CUtensorMap_stS9_S9_S9_S9_,(.L_x_72 - _ZN9deep_gemm24sm100_fp8_gemm_1d1d_implILN4cute4UMMA5MajorE0ELS3_0ELj0ELj4096ELj7168ELj128ELj96ELj128ELj1ELj128ELj128ELj64ELj7ELj128ELj128ELj1ELb0ELj129ELNS_8GemmTypeE0ELb0EN7cutlass10bfloat16_tENS_16EpilogueIdentityEEEvPijjj14CUtensorMap_stS9_S9_S9_S9_)
        .other          _ZN9deep_gemm24sm100_fp8_gemm_1d1d_implILN4cute4UMMA5MajorE0ELS3_0ELj0ELj4096ELj7168ELj128ELj96ELj128ELj1ELj128ELj128ELj64ELj7ELj128ELj128ELj1ELb0ELj129ELNS_8GemmTypeE0ELb0EN7cutlass10bfloat16_tENS_16EpilogueIdentityEEEvPijjj14CUtensorMap_stS9_S9_S9_S9_,@"STO_CUDA_ENTRY STV_DEFAULT"
_ZN9deep_gemm24sm100_fp8_gemm_1d1d_implILN4cute4UMMA5MajorE0ELS3_0ELj0ELj4096ELj7168ELj128ELj96ELj128ELj1ELj128ELj128ELj64ELj7ELj128ELj128ELj1ELb0ELj129ELNS_8GemmTypeE0ELb0EN7cutlass10bfloat16_tENS_16EpilogueIdentityEEEvPijjj14CUtensorMap_stS9_S9_S9_S9_:
.text._ZN9deep_gemm24sm100_fp8_gemm_1d1d_implILN4cute4UMMA5MajorE0ELS3_0ELj0ELj4096ELj7168ELj128ELj96ELj128ELj1ELj128ELj128ELj64ELj7ELj128ELj128ELj1ELb0ELj129ELNS_8GemmTypeE0ELb0EN7cutlass10bfloat16_tENS_16EpilogueIdentityEEEvPijjj14CUtensorMap_stS9_S9_S9_S9_:
[----:B------:R-:W1:Y:S01]  /*0000*/  LDC R1, c[0x0][0x37c] ;  /* 0x0000df00ff017b82 */ /* 0x000e620000000800 */
[----:B------:R-:W2:Y:S02]  /*0010*/  S2R R0, SR_TID.X ;  /* 0x0000000000007919 */ /* 0x000ea40000002100 */
[----:B--2---:R-:W-:-:S05]  /*0020*/  SHF.R.U32.HI R0, RZ, 0x5, R0 ;  /* 0x00000005ff007819 */ /* 0x004fca0000011600 */
[----:B------:R-:W2:Y:S02]  /*0030*/  SHFL.IDX PT, R3, R0, RZ, 0x1f ;  /* 0x00001fff00037589 */ /* 0x000ea400000e0000 */
[----:B--2---:R-:W-:-:S13]  /*0040*/  ISETP.NE.AND P0, PT, R3, 0x2, PT ;  /* 0x000000020300780c */ /* 0x004fda0003f05270 */
[----:B-1----:R-:W-:Y:S05]  /*0050*/  @!P0 BRA `(.L_x_0) ;  /* 0x0000000400248947 */ /* 0x002fea0003800000 */
[----:B------:R-:W-:-:S13]  /*0060*/  ISETP.NE.AND P0, PT, R3, 0x1, PT ;  /* 0x000000010300780c */ /* 0x000fda0003f05270 */
[----:B------:R-:W-:Y:S05]  /*0070*/  @!P0 BRA `(.L_x_1) ;  /* 0x0000000000608947 */ /* 0x000fea0003800000 */
[----:B------:R-:W-:-:S13]  /*0080*/  ISETP.NE.AND P0, PT, R3, RZ, PT ;  /* 0x000000ff0300720c */ /* 0x000fda0003f05270 */
[----:B------:R-:W-:Y:S05]  /*0090*/  @P0 BRA `(.L_x_2) ;  /* 0x0000000400cc0947 */ /* 0x000fea0003800000 */
[----:B------:R-:W-:Y:S01]  /*00a0*/  ELECT P0, URZ, PT ;  /* 0x0000000000ff782f */ /* 0x000fe20003800000 */
[----:B------:R-:W-:-:S12]  /*00b0*/  BSSY.RECONVERGENT B0, `(.L_x_3) ;  /* 0x0000013000007945 */ /* 0x000fd80003800200 */
[----:B------:R-:W-:Y:S05]  /*00c0*/  @!P0 BRA `(.L_x_4) ;  /* 0x0000000000448947 */ /* 0x000fea0003800000 */
[----:B------:R-:W1:Y:S02]  /*00d0*/  LDCU.64 UR4, c[0x0][0x348] ;  /* 0x00006900ff0477ac */ /* 0x000e640008000a00 */
[----:B-1----:R-:W-:Y:S02]  /*00e0*/  UIADD3 UR12, UP4, UPT, UR4, 0x40, URZ ;  /* 0x00000040040c7890 */ /* 0x002fe4000ff9e0ff */
[----:B------:R-:W-:Y:S02]  /*00f0*/  UIADD3 UR10, UP3, UPT, UR4, 0xc0, URZ ;  /* 0x000000c0040a7890 */ /* 0x000fe4000ff7e0ff */
[----:B------:R-:W-:Y:S02]  /*0100*/  UIADD3 UR8, UP2, UPT, UR4, 0x140, URZ ;  /* 0x0000014004087890 */ /* 0x000fe4000ff5e0ff */
[----:B------:R-:W-:Y:S02]  /*0110*/  UIADD3 UR6, UP1, UPT, UR4, 0x1c0, URZ ;  /* 0x000001c004067890 */ /* 0x000fe4000ff3e0ff */
[----:B------:R-:W-:-:S02]  /*0120*/  UIADD3 UR4, UP0, UPT, UR4, 0x240, URZ ;  /* 0x0000024004047890 */ /* 0x000fc4000ff1e0ff */
[----:B------:R-:W-:Y:S02]  /*0130*/  UIADD3.X UR13, UPT, UPT, URZ, UR5, URZ, UP4, !UPT ;  /* 0x00000005ff0d7290 */ /* 0x000fe4000a7fe4ff */
[----:B------:R-:W-:Y:S02]  /*0140*/  UIADD3.X UR11, UPT, UPT, URZ, UR5, URZ, UP3, !UPT ;  /* 0x00000005ff0b7290 */ /* 0x000fe40009ffe4ff */
[----:B------:R-:W-:Y:S02]  /*0150*/  UIADD3.X UR9, UPT, UPT, URZ, UR5, URZ, UP2, !UPT ;  /* 0x00000005ff097290 */ /* 0x000fe400097fe4ff */
[----:B------:R-:W-:Y:S02]  /*0160*/  UIADD3.X UR7, UPT, UPT, URZ, UR5, URZ, UP1, !UPT ;  /* 0x00000005ff077290 */ /* 0x000fe40008ffe4ff */
[----:B------:R-:W-:Y:S01]  /*0170*/  UIADD3.X UR5, UPT, UPT, URZ, UR5, URZ, UP0, !UPT ;  /* 0x00000005ff057290 */ /* 0x000fe200087fe4ff */
[----:B------:R1:W-:Y:S02]  /*0180*/  UTMACCTL.PF [UR12] ;  /* 0x000000000c0079b9 */ /* 0x0003e40008040000 */
[----:B------:R1:W-:Y:S02]  /*0190*/  UTMACCTL.PF [UR10] ;  /* 0x000000000a0079b9 */ /* 0x0003e40008040000 */
[----:B------:R1:W-:Y:S02]  /*01a0*/  UTMACCTL.PF [UR8] ;  /* 0x00000000080079b9 */ /* 0x0003e40008040000 */
[----:B------:R1:W-:Y:S02]  /*01b0*/  UTMACCTL.PF [UR6] ;  /* 0x00000000060079b9 */ /* 0x0003e40008040000 */
[----:B------:R1:W-:Y:S02]  /*01c0*/  UTMACCTL.PF [UR4] ;  /* 0x00000000040079b9 */ /* 0x0003e40008040000 */
[----:B-1----:R-:W-:Y:S01]  /*01d0*/  NOP ;  /* 0x0000000000007918 */ /* 0x002fe20000000000 */
.L_x_4:
[----:B------:R-:W-:Y:S05]  /*01e0*/  BSYNC.RECONVERGENT B0 ;  /* 0x0000000000007941 */ /* 0x000fea0003800200 */
.L_x_3:
[----:B------:R-:W-:Y:S05]  /*01f0*/  BRA `(.L_x_2) ;  /* 0x0000000400747947 */ /* 0x000fea0003800000 */
.L_x_1:
[----:B------:R-:W-:Y:S01]  /*0200*/  ELECT P0, URZ, PT ;  /* 0x0000000000ff782f */ /* 0x000fe20003800000 */
[----:B------:R-:W-:-:S12]  /*0210*/  BSSY.RECONVERGENT B0, `(.L_x_5) ;  /* 0x000002c000007945 */ /* 0x000fd80003800200 */
[----:B------:R-:W-:Y:S05]  /*0220*/  @!P0 BRA `(.L_x_6) ;  /* 0x0000000000a88947 */ /* 0x000fea0003800000 */
[----:B------:R-:W1:Y:S01]  /*0230*/  S2UR UR5, SR_CgaCtaId ;  /* 0x00000000000579c3 */ /* 0x000e620000008800 */
[----:B------:R-:W-:Y:S01]  /*0240*/  UMOV UR7, 0x400 ;  /* 0x0000040000077882 */ /* 0x000fe20000000000 */
[----:B------:R-:W-:Y:S01]  /*0250*/  UMOV UR6, 0x1 ;  /* 0x0000000100067882 */ /* 0x000fe20000000000 */
[----:B------:R-:W-:Y:S02]  /*0260*/  UMOV UR4, 0x20 ;  /* 0x0000002000047882 */ /* 0x000fe40000000000 */
[----:B------:R-:W-:-:S04]  /*0270*/  UIADD3 UR8, UPT, UPT, -UR4, 0x100000, URZ ;  /* 0x0010000004087890 */ /* 0x000fc8000fffe1ff */
[----:B------:R-:W-:Y:S02]  /*0280*/  USHF.L.U32 UR9, UR8, 0xb, URZ ;  /* 0x0000000b08097899 */ /* 0x000fe400080006ff */
[----:B------:R-:W-:Y:S01]  /*0290*/  USHF.L.U32 UR8, UR8, 0x1, URZ ;  /* 0x0000000108087899 */ /* 0x000fe200080006ff */
[----:B------:R-:W-:Y:S02]  /*02a0*/  UMOV UR4, 0x80 ;  /* 0x0000008000047882 */ /* 0x000fe40000000000 */
[----:B------:R-:W-:-:S04]  /*02b0*/  UIADD3 UR10, UPT, UPT, -UR4, 0x100000, URZ ;  /* 0x00100000040a7890 */ /* 0x000fc8000fffe1ff */
[----:B------:R-:W-:Y:S02]  /*02c0*/  USHF.L.U32 UR11, UR10, 0xb, URZ ;  /* 0x0000000b0a0b7899 */ /* 0x000fe400080006ff */
[----:B------:R-:W-:Y:S02]  /*02d0*/  USHF.L.U32 UR10, UR10, 0x1, URZ ;  /* 0x000000010a0a7899 */ /* 0x000fe400080006ff */
[----:B-1----:R-:W-:Y:S02]  /*02e0*/  ULEA UR5, UR5, UR7, 0x18 ;  /* 0x0000000705057291 */ /* 0x002fe4000f8ec0ff */
[----:B------:R-:W-:-:S04]  /*02f0*/  UIADD3 UR6, UPT, UPT, -UR6, 0x100000, URZ ;  /* 0x0010000006067890 */ /* 0x000fc8000fffe1ff */
[----:B------:R-:W-:Y:S02]  /*0300*/  USHF.L.U32 UR7, UR6, 0xb, URZ ;  /* 0x0000000b06077899 */ /* 0x000fe400080006ff */
[----:B------:R-:W-:Y:S01]  /*0310*/  USHF.L.U32 UR6, UR6, 0x1, URZ ;  /* 0x0000000106067899 */ /* 0x000fe200080006ff */
[----:B------:R-:W1:Y:S11]  /*0320*/  FENCE.VIEW.ASYNC.S ;  /* 0x00000000000073c6 */ /* 0x000e760000000000 */
[----:B-1----:R1:W2:Y:S01]  /*0330*/  SYNCS.EXCH.64 URZ, [UR5+0x36c00], UR6 ;  /* 0x036c000605ff75b2 */ /* 0x0022a20008000100 */
[----:B------:R1:W3:Y:S01]  /*0340*/  SYNCS.EXCH.64 URZ, [UR5+0x36c38], UR6 ;  /* 0x036c380605ff75b2 */ /* 0x0002e20008000100 */
[----:B------:R1:W4:Y:S01]  /*0350*/  SYNCS.EXCH.64 URZ, [UR5+0x36c70], UR8 ;  /* 0x036c700805ff75b2 */ /* 0x0003220008000100 */
[----:B------:R1:W5:Y:S01]  /*0360*/  SYNCS.EXCH.64 URZ, [UR5+0x36c08], UR6 ;  /* 0x036c080605ff75b2 */ /* 0x0003620008000100 */
[----:B------:R1:W1:Y:S01]  /*0370*/  SYNCS.EXCH.64 URZ, [UR5+0x36c40], UR6 ;  /* 0x036c400605ff75b2 */ /* 0x0002620008000100 */
        /* <DEDUP_REMOVED lines=20> */
[----:B--23--:R-:W-:Y:S01]  /*04c0*/  NOP ;  /* 0x0000000000007918 */ /* 0x00cfe20000000000 */
.L_x_6:
[----:B-1----:R-:W-:Y:S05]  /*04d0*/  BSYNC.RECONVERGENT B0 ;  /* 0x0000000000007941 */ /* 0x002fea0003800200 */
.L_x_5:
[----:B------:R-:W-:Y:S05]  /*04e0*/  BRA `(.L_x_2) ;  /* 0x0000000000b87947 */ /* 0x000fea0003800000 */
.L_x_0:
[----:B------:R-:W1:Y:S01]  /*04f0*/  S2UR UR6, SR_CgaCtaId ;  /* 0x00000000000679c3 */ /* 0x000e620000008800 */
[----:B------:R-:W-:Y:S01]  /*0500*/  NOP ;  /* 0x0000000000007918 */ /* 0x000fe20000000000 */
[----:B------:R-:W-:Y:S01]  /*0510*/  UMOV UR4, 0x40 ;  /* 0x0000004000047882 */ /* 0x000fe20000000000 */
[----:B------:R-:W-:Y:S01]  /*0520*/  UMOV UR5, 0x400 ;  /* 0x0000040000057882 */ /* 0x000fe20000000000 */
[----:B-1----:R-:W-:Y:S02]  /*0530*/  ULEA UR4, UR6, UR4, 0x18 ;  /* 0x0000000406047291 */ /* 0x002fe4000f8ec0ff */
[----:B------:R-:W-:-:S07]  /*0540*/  ULEA UR5, UR6, UR5, 0x18 ;  /* 0x0000000506057291 */ /* 0x000fce000f8ec0ff */
[----:B------:R-:W1:Y:S02]  /*0550*/  LDS.U8 R0, [UR4] ;  /* 0x00000004ff007984 */ /* 0x000e640008000000 */
[----:B-1----:R-:W-:-:S13]  /*0560*/  ISETP.NE.AND P0, PT, R0, RZ, PT ;  /* 0x000000ff0000720c */ /* 0x002fda0003f05270 */
[----:B------:R-:W-:Y:S05]  /*0570*/  @P0 BRA `(.L_x_7) ;  /* 0x00000000007c0947 */ /* 0x000fea0003800000 */
[----:B------:R-:W-:-:S13]  /*0580*/  ELECT P0, URZ, PT ;  /* 0x0000000000ff782f */ /* 0x000fda0003800000 */
[----:B------:R-:W-:Y:S05]  /*0590*/  @!P0 BRA `(.L_x_8) ;  /* 0x0000000000848947 */ /* 0x000fea0003800000 */
[----:B------:R-:W-:Y:S01]  /*05a0*/  UMOV UR4, 0x8 ;  /* 0x0000000800047882 */ /* 0x000fe20000000000 */
[----:B------:R-:W-:-:S04]  /*05b0*/  IMAD.MOV.U32 R2, RZ, RZ, 0xff ;  /* 0x000000ffff027424 */ /* 0x000fc800078e00ff */
[----:B------:R-:W-:Y:S04]  /*05c0*/  DEPBAR.LE SB1, 0x36 ;  /* 0x00009d800000791a */ /* 0x000fe80000000000 */
[----:B------:R-:W1:Y:S02]  /*05d0*/  UTCATOMSWS.FIND_AND_SET.ALIGN UP0, UR4, UR4 ;  /* 0x00000004000475e3 */ /* 0x000e640008000800 */
[----:B-1----:R-:W-:Y:S01]  /*05e0*/  PLOP3.LUT P0, PT, PT, PT, UP0, 0x80, 0x8 ;  /* 0x000000000008781c */ /* 0x002fe20003f0f008 */
[----:B------:R-:W-:-:S03]  /*05f0*/  IMAD.U32 R7, RZ, RZ, UR4 ;  /* 0x00000004ff077e24 */ /* 0x000fc6000f8e00ff */
[----:B------:R-:W-:-:S04]  /*0600*/  SEL R0, RZ, 0xffffffff, !P0 ;  /* 0xffffffffff007807 */ /* 0x000fc80004000000 */
[----:B------:R-:W-:Y:S01]  /*0610*/  ISETP.NE.AND P0, PT, R0, RZ, PT ;  /* 0x000000ff0000720c */ /* 0x000fe20003f05270 */
[----:B------:R-:W-:-:S12]  /*0620*/  IMAD.MOV.U32 R0, RZ, RZ, 0x1 ;  /* 0x00000001ff007424 */ /* 0x000fd800078e00ff */
[----:B------:R-:W-:Y:S05]  /*0630*/  @P0 BRA `(.L_x_9) ;  /* 0x0000000000240947 */ /* 0x000fea0003800000 */
.L_x_10:
[----:B------:R-:W-:Y:S05]  /*0640*/  NANOSLEEP 0x64 ;  /* 0x000000640000795d */ /* 0x000fea0003800000 */
[----:B------:R-:W-:-:S05]  /*0650*/  UMOV UR4, 0x8 ;  /* 0x0000000800047882 */ /* 0x000fca0000000000 */
[----:B------:R-:W-:Y:S04]  /*0660*/  DEPBAR.LE SB1, 0x36 ;  /* 0x00009d800000791a */ /* 0x000fe80000000000 */
[----:B------:R-:W1:Y:S02]  /*0670*/  UTCATOMSWS.FIND_AND_SET.ALIGN UP0, UR4, UR4 ;  /* 0x00000004000475e3 */ /* 0x000e640008000800 */
[----:B-1----:R-:W-:Y:S01]  /*0680*/  PLOP3.LUT P0, PT, PT, PT, UP0, 0x80, 0x8 ;  /* 0x000000000008781c */ /* 0x002fe20003f0f008 */
[----:B------:R-:W-:-:S03]  /*0690*/  IMAD.U32 R7, RZ, RZ, UR4 ;  /* 0x00000004ff077e24 */ /* 0x000fc6000f8e00ff */
[----:B------:R-:W-:-:S04]  /*06a0*/  SEL R4, RZ, 0xffffffff, !P0 ;  /* 0xffffffffff047807 */ /* 0x000fc80004000000 */
[----:B------:R-:W-:-:S13]  /*06b0*/  ISETP.NE.AND P0, PT, R4, RZ, PT ;  /* 0x000000ff0400720c */ /* 0x000fda0003f05270 */
[----:B------:R-:W-:Y:S05]  /*06c0*/  @!P0 BRA `(.L_x_10) ;  /* 0xfffffffc00dc8947 */ /* 0x000fea000383ffff */
.L_x_9:
[C---:B------:R-:W-:Y:S01]  /*06d0*/  VIADD R5, R7.reuse, 0x10 ;  /* 0x0000001007057836 */ /* 0x040fe20000000000 */
[----:B------:R-:W-:Y:S01]  /*06e0*/  UMOV UR4, 0x50 ;  /* 0x0000005000047882 */ /* 0x000fe20000000000 */
[----:B------:R-:W-:Y:S01]  /*06f0*/  SHF.L.U32 R2, R2, R7, RZ ;  /* 0x0000000702027219 */ /* 0x000fe200000006ff */
[----:B------:R-:W-:Y:S01]  /*0700*/  ULEA UR4, UR6, UR4, 0x18 ;  /* 0x0000000406047291 */ /* 0x000fe2000f8ec0ff */
[----:B------:R-:W-:Y:S01]  /*0710*/  IMAD.SHL.U32 R7, R7, 0x20, RZ ;  /* 0x0000002007077824 */ /* 0x000fe200078e00ff */
[----:B------:R-:W-:-:S04]  /*0720*/  SHF.L.U32 R5, R0, R5, RZ ;  /* 0x0000000500057219 */ /* 0x000fc800000006ff */
[----:B------:R-:W-:-:S05]  /*0730*/  LOP3.LUT R2, R5, R2, RZ, 0xfc, !PT ;  /* 0x0000000205027212 */ /* 0x000fca00078efcff */
[----:B------:R1:W-:Y:S04]  /*0740*/  ATOMS.OR RZ, [UR4], R2 ;  /* 0x00000002ffff798c */ /* 0x0003e8000b000004 */
[----:B------:R1:W-:Y:S01]  /*0750*/  STS [UR5+0x36cc8], R7 ;  /* 0x036cc807ff007988 */ /* 0x0003e20008000805 */
[----:B------:R-:W-:Y:S05]  /*0760*/  BRA `(.L_x_8) ;  /* 0x0000000000107947 */ /* 0x000fea0003800000 */
.L_x_7:
[----:B------:R-:W-:Y:S02]  /*0770*/  MOV R0, 0xffffffff ;  /* 0xffffffff00007802 */ /* 0x000fe40000000f00 */
[----:B------:R-:W-:-:S03]  /*0780*/  MOV R4, 0x7b0 ;  /* 0x000007b000047802 */ /* 0x000fc60000000f00 */
[----:B------:R1:W-:Y:S04]  /*0790*/  STS [UR5+0x36cc8], R0 ;  /* 0x036cc800ff007988 */ /* 0x0003e80008000805 */
[----:B-1----:R-:W-:Y:S05]  /*07a0*/  CALL.REL.NOINC `($__internal_1_$__cuda_sm10x_tcgen05_guardrail_trap_phase_invalid_during_alloc) ;  /* 0x00000034002c7944 */ /* 0x002fea0003c00000 */
.L_x_8:
[----:B------:R-:W-:Y:S05]  /*07b0*/  WARPSYNC.ALL ;  /* 0x0000000000007948 */ /* 0x000fea0003800000 */
[----:B------:R-:W-:Y:S01]  /*07c0*/  NOP ;  /* 0x0000000000007918 */ /* 0x000fe20000000000 */
.L_x_2:
[----:B------:R-:W2:Y:S01]  /*07d0*/  LDC R0, c[0x0][0x388] ;  /* 0x0000e200ff007b82 */ /* 0x000ea20000000800 */
[----:B------:R-:W3:Y:S07]  /*07e0*/  S2R R23, SR_LANEID ;  /* 0x0000000000177919 */ /* 0x000eee0000000000 */
[----:B----45:R-:W-:Y:S01]  /*07f0*/  BAR.SYNC.DEFER_BLOCKING 0x0 ;  /* 0x0000000000007b1d */ /* 0x030fe20000010000 */
[----:B------:R-:W-:Y:S02]  /*0800*/  ISETP.NE.AND P0, PT, R3, RZ, PT ;  /* 0x000000ff0300720c */ /* 0x000fe40003f05270 */
[----:B--2---:R-:W-:-:S04]  /*0810*/  IADD3 R0, PT, PT, R0, 0x7f, RZ ;  /* 0x0000007f00007810 */ /* 0x004fc80007ffe0ff */
[----:B------:R-:W-:-:S05]  /*0820*/  SHF.R.U32.HI R20, RZ, 0x7, R0 ;  /* 0x00000007ff147819 */ /* 0x000fca0000011600 */
[----:B-1----:R-:W-:Y:S02]  /*0830*/  IMAD R2, R20, 0x2b, RZ ;  /* 0x0000002b14027824 */ /* 0x002fe400078e02ff */
[----:B---3--:R-:W-:Y:S05]  /*0840*/  @!P0 BRA `(.L_x_11) ;  /* 0x0000001000008947 */ /* 0x008fea0003800000 */
[----:B------:R-:W-:Y:S01]  /*0850*/  ISETP.NE.AND P0, PT, R3, 0x1, PT ;  /* 0x000000010300780c */ /* 0x000fe20003f05270 */
[----:B------:R-:W1:-:S12]  /*0860*/  S2UR UR5, SR_CgaCtaId ;  /* 0x00000000000579c3 */ /* 0x000e580000008800 */
[----:B------:R-:W-:Y:S05]  /*0870*/  @!P0 BRA `(.L_x_12) ;  /* 0x0000000400808947 */ /* 0x000fea0003800000 */
[----:B------:R-:W-:-:S13]  /*0880*/  ISETP.NE.AND P0, PT, R3, 0x2, PT ;  /* 0x000000020300780c */ /* 0x000fda0003f05270 */
[----:B------:R-:W-:Y:S05]  /*0890*/  @P0 BRA `(.L_x_13) ;  /* 0x0000001c00180947 */ /* 0x000fea0003800000 */
[----:B------:R-:W2:Y:S02]  /*08a0*/  S2UR UR4, SR_CTAID.X ;  /* 0x00000000000479c3 */ /* 0x000ea40000002500 */
[----:B--2---:R-:W-:-:S13]  /*08b0*/  ISETP.LE.U32.AND P0, PT, R2, UR4, PT ;  /* 0x0000000402007c0c */ /* 0x004fda000bf03070 */
[----:B-1----:R-:W-:Y:S05]  /*08c0*/  @P0 EXIT ;  /* 0x000000000000094d */ /* 0x002fea0003800000 */
[----:B------:R-:W-:Y:S01]  /*08d0*/  SHF.R.U32.HI R22, RZ, 0x3, R23 ;  /* 0x00000003ff167819 */ /* 0x000fe20000011617 */
[----:B------:R-:W-:Y:S01]  /*08e0*/  ULOP3.LUT UR4, URZ, UR4, URZ, 0x33, !UPT ;  /* 0x00000004ff047292 */ /* 0x000fe2000f8e33ff */
[----:B------:R-:W-:Y:S01]  /*08f0*/  HFMA2 R9, -RZ, RZ, 0, 0 ;  /* 0x00000000ff097431 */ /* 0x000fe200000001ff */
[----:B------:R-:W-:Y:S01]  /*0900*/  UMOV UR5, URZ ;  /* 0x000000ff00057c82 */ /* 0x000fe20008000000 */
[C---:B------:R-:W-:Y:S01]  /*0910*/  LOP3.LUT R6, R22.reuse, 0x1, RZ, 0x3c, !PT ;  /* 0x0000000116067812 */ /* 0x040fe200078e3cff */
[C---:B------:R-:W-:Y:S01]  /*0920*/  IMAD.SHL.U32 R0, R22.reuse, 0x20, RZ ;  /* 0x0000002016007824 */ /* 0x040fe200078e00ff */
[----:B------:R-:W-:Y:S01]  /*0930*/  LOP3.LUT R20, R22, 0x2, RZ, 0x3c, !PT ;  /* 0x0000000216147812 */ /* 0x000fe200078e3cff */
[----:B------:R-:W-:Y:S01]  /*0940*/  VIADD R27, R2, UR4 ;  /* 0x00000004021b7c36 */ /* 0x000fe20008000000 */
[----:B------:R-:W-:Y:S01]  /*0950*/  LOP3.LUT R4, R22, 0x3, RZ, 0x3c, !PT ;  /* 0x0000000316047812 */ /* 0x000fe200078e3cff */
[----:B------:R-:W-:Y:S01]  /*0960*/  IMAD R22, R23, 0x4, R22 ;  /* 0x0000000417167824 */ /* 0x000fe200078e0216 */
[C---:B------:R-:W-:Y:S01]  /*0970*/  LOP3.LUT R2, R0.reuse, 0x20, RZ, 0x3c, !PT ;  /* 0x0000002000027812 */ /* 0x040fe200078e3cff */
[----:B------:R-:W-:Y:S01]  /*0980*/  IMAD.HI.U32 R27, R27, 0xfe03f81, RZ ;  /* 0x0fe03f811b1b7827 */ /* 0x000fe200078e00ff */
[----:B------:R-:W-:-:S02]  /*0990*/  LOP3.LUT R24, R0, 0x40, RZ, 0x3c, !PT ;  /* 0x0000004000187812 */ /* 0x000fc400078e3cff */
[CC--:B------:R-:W-:Y:S01]  /*09a0*/  IADD3 R26, PT, PT, R0.reuse, R23.reuse, RZ ;  /* 0x00000017001a7210 */ /* 0x0c0fe20007ffe0ff */
[C---:B------:R-:W-:Y:S01]  /*09b0*/  IMAD R21, R23.reuse, 0x4, R6 ;  /* 0x0000000417157824 */ /* 0x040fe200078e0206 */
[----:B------:R-:W-:Y:S01]  /*09c0*/  LOP3.LUT R0, R0, 0x60, RZ, 0x3c, !PT ;  /* 0x0000006000007812 */ /* 0x000fe200078e3cff */
[C---:B------:R-:W-:Y:S01]  /*09d0*/  IMAD R20, R23.reuse, 0x4, R20 ;  /* 0x0000000417147824 */ /* 0x040fe200078e0214 */
[----:B------:R-:W-:Y:S01]  /*09e0*/  LEA R19, R23, R4, 0x2 ;  /* 0x0000000417137211 */ /* 0x000fe200078e10ff */
[----:B------:R-:W-:Y:S01]  /*09f0*/  IMAD.IADD R25, R2, 0x1, R23 ;  /* 0x0000000102197824 */ /* 0x000fe200078e0217 */
[----:B------:R-:W-:Y:S01]  /*0a00*/  SHF.R.U32.HI R27, RZ, 0x3, R27 ;  /* 0x00000003ff1b7819 */ /* 0x000fe2000001161b */
[----:B------:R-:W-:Y:S01]  /*0a10*/  IMAD.IADD R24, R24, 0x1, R23 ;  /* 0x0000000118187824 */ /* 0x000fe200078e0217 */
[----:B------:R-:W-:Y:S01]  /*0a20*/  IADD3 R23, PT, PT, R0, R23, RZ ;  /* 0x0000001700177210 */ /* 0x000fe20007ffe0ff */
[----:B------:R-:W-:-:S07]  /*0a30*/  IMAD.MOV.U32 R2, RZ, RZ, RZ ;  /* 0x000000ffff027224 */ /* 0x000fce00078e00ff */
.L_x_18:
[----:B------:R-:W1:Y:S01]  /*0a40*/  S2R R0, SR_CgaCtaId ;  /* 0x0000000000007919 */ /* 0x000e620000008800 */
[----:B------:R-:W-:Y:S01]  /*0a50*/  MOV R3, 0x400 ;  /* 0x0000040000037802 */ /* 0x000fe20000000f00 */
[----:B------:R-:W-:-:S03]  /*0a60*/  UMOV UR4, URZ ;  /* 0x000000ff00047c82 */ /* 0x000fc60008000000 */
[----:B-1----:R-:W-:-:S07]  /*0a70*/  LEA R0, R0, R3, 0x18 ;  /* 0x0000000300007211 */ /* 0x002fce00078ec0ff */
.L_x_17:
[C---:B------:R-:W-:Y:S01]  /*0a80*/  IMAD R6, R9.reuse, 0x8, R0 ;  /* 0x0000000809067824 */ /* 0x040fe200078e0200 */
[C---:B------:R-:W-:Y:S01]  /*0a90*/  ISETP.NE.AND P0, PT, R9.reuse, 0x6, PT ;  /* 0x000000060900780c */ /* 0x040fe20003f05270 */
[----:B------:R-:W-:Y:S01]  /*0aa0*/  IMAD.U32 R11, R2, -0x80000000, RZ ;  /* 0x80000000020b7824 */ /* 0x000fe200078e00ff */
[----:B------:R-:W-:Y:S01]  /*0ab0*/  ULOP3.LUT UP0, URZ, UR4, 0x2, URZ, 0xc0, !UPT ;  /* 0x0000000204ff7892 */ /* 0x000fe2000f80c0ff */
[----:B------:R-:W-:Y:S02]  /*0ac0*/  VIADD R5, R9, 0x1 ;  /* 0x0000000109057836 */ /* 0x000fe40000000000 */
[----:B------:R-:W1:Y:S01]  /*0ad0*/  SYNCS.PHASECHK.TRANS64.TRYWAIT P1, [R6+URZ+0x36c00], R11 ;  /* 0x036c000b060075a7 */ /* 0x000e6200080211ff */
[----:B------:R-:W-:Y:S02]  /*0ae0*/  VIADD R4, R6, 0x36c70 ;  /* 0x00036c7006047836 */ /* 0x000fe40000000000 */
[----:B------:R-:W-:-:S03]  /*0af0*/  SEL R5, R5, RZ, P0 ;  /* 0x000000ff05057207 */ /* 0x000fc60000000000 */
[----:B------:R-:W-:Y:S02]  /*0b00*/  PRMT R4, RZ, 0x654, R4 ;  /* 0x00000654ff047816 */ /* 0x000fe40000000004 */
[----:B------:R-:W-:-:S04]  /*0b10*/  ISETP.NE.AND P0, PT, R5, RZ, PT ;  /* 0x000000ff0500720c */ /* 0x000fc80003f05270 */
[----:B------:R-:W-:-:S04]  /*0b20*/  SEL R3, RZ, 0x1, P0 ;  /* 0x00000001ff037807 */ /* 0x000fc80000000000 */
[----:B------:R-:W-:Y:S01]  /*0b30*/  LOP3.LUT R3, R2, R3, RZ, 0x3c, !PT ;  /* 0x0000000302037212 */ /* 0x000fe200078e3cff */
[----:B------:R-:W-:-:S04]  /*0b40*/  IMAD R2, R5, 0x8, R0 ;  /* 0x0000000805027824 */ /* 0x000fc800078e0200 */
[----:B------:R-:W-:Y:S01]  /*0b50*/  IMAD.U32 R7, R3, -0x80000000, RZ ;  /* 0x8000000003077824 */ /* 0x000fe200078e00ff */
[----:B-1----:R-:W-:Y:S06]  /*0b60*/  @!P1 BRA `(.L_x_14) ;  /* 0x0000002c002c9947 */ /* 0x002fec0003800000 */
.L_x_49:
[----:B------:R-:W-:Y:S05]  /*0b70*/  BRA.U UP0, `(.L_x_15) ;  /* 0x0000000100747547 */ /* 0x000fea000b800000 */
[----:B-1----:R-:W-:-:S04]  /*0b80*/  LEA R6, R9, R0, 0x9 ;  /* 0x0000000009067211 */ /* 0x002fc800078e48ff */
[-C--:B------:R-:W-:Y:S01]  /*0b90*/  LEA R18, R26, R6.reuse, 0x2 ;  /* 0x000000061a127211 */ /* 0x080fe200078e10ff */
[--C-:B------:R-:W-:Y:S01]  /*0ba0*/  IMAD R15, R25, 0x4, R6.reuse ;  /* 0x00000004190f7824 */ /* 0x100fe200078e0206 */
[-C--:B------:R-:W-:Y:S01]  /*0bb0*/  LEA R14, R24, R6.reuse, 0x2 ;  /* 0x00000006180e7211 */ /* 0x080fe200078e10ff */
[--C-:B------:R-:W-:Y:S01]  /*0bc0*/  IMAD R12, R23, 0x4, R6.reuse ;  /* 0x00000004170c7824 */ /* 0x100fe200078e0206 */
[-C--:B------:R-:W-:Y:S01]  /*0bd0*/  LEA R10, R22, R6.reuse, 0x2 ;  /* 0x00000006160a7211 */ /* 0x080fe200078e10ff */
[----:B------:R-:W1:Y:S01]  /*0be0*/  LDS R17, [R18+0x35000] ;  /* 0x0350000012117984 */ /* 0x000e620000000800 */
[--C-:B------:R-:W-:Y:S01]  /*0bf0*/  IMAD R9, R21, 0x4, R6.reuse ;  /* 0x0000000415097824 */ /* 0x100fe200078e0206 */
[----:B------:R-:W-:Y:S01]  /*0c00*/  LEA R8, R20, R6, 0x2 ;  /* 0x0000000614087211 */ /* 0x000fe200078e10ff */
[----:B------:R-:W-:Y:S01]  /*0c10*/  IMAD R6, R19, 0x4, R6 ;  /* 0x0000000413067824 */ /* 0x000fe200078e0206 */
[----:B------:R-:W2:Y:S04]  /*0c20*/  LDS R16, [R15+0x35000] ;  /* 0x035000000f107984 */ /* 0x000ea80000000800 */
[----:B------:R-:W3:Y:S04]  /*0c30*/  LDS R13, [R14+0x35000] ;  /* 0x035000000e0d7984 */ /* 0x000ee80000000800 */
[----:B------:R-:W4:Y:S01]  /*0c40*/  LDS R11, [R12+0x35000] ;  /* 0x035000000c0b7984 */ /* 0x000f220000000800 */
[----:B------:R-:W-:-:S03]  /*0c50*/  NOP ;  /* 0x0000000000007918 */ /* 0x000fc60000000000 */
[----:B-1----:R-:W-:Y:S04]  /*0c60*/  STS [R10+0x35000], R17 ;  /* 0x035000110a007388 */ /* 0x002fe80000000800 */
[----:B--2---:R-:W-:Y:S04]  /*0c70*/  STS [R9+0x35000], R16 ;  /* 0x0350001009007388 */ /* 0x004fe80000000800 */
[----:B---3--:R-:W-:Y:S04]  /*0c80*/  STS [R8+0x35000], R13 ;  /* 0x0350000d08007388 */ /* 0x008fe80000000800 */
[----:B----4-:R-:W-:Y:S04]  /*0c90*/  STS [R6+0x35000], R11 ;  /* 0x0350000b06007388 */ /* 0x010fe80000000800 */
[----:B------:R-:W1:Y:S04]  /*0ca0*/  LDS R29, [R18+0x35e00] ;  /* 0x035e0000121d7984 */ /* 0x000e680000000800 */
[----:B------:R-:W2:Y:S04]  /*0cb0*/  LDS R28, [R15+0x35e00] ;  /* 0x035e00000f1c7984 */ /* 0x000ea80000000800 */
[----:B------:R-:W3:Y:S04]  /*0cc0*/  LDS R31, [R14+0x35e00] ;  /* 0x035e00000e1f7984 */ /* 0x000ee80000000800 */
[----:B------:R-:W4:Y:S01]  /*0cd0*/  LDS R33, [R12+0x35e00] ;  /* 0x035e00000c217984 */ /* 0x000f220000000800 */
[----:B------:R-:W-:-:S03]  /*0ce0*/  NOP ;  /* 0x0000000000007918 */ /* 0x000fc60000000000 */
[----:B-1----:R5:W-:Y:S04]  /*0cf0*/  STS [R10+0x35e00], R29 ;  /* 0x035e001d0a007388 */ /* 0x002be80000000800 */
[----:B--2---:R5:W-:Y:S04]  /*0d00*/  STS [R9+0x35e00], R28 ;  /* 0x035e001c09007388 */ /* 0x004be80000000800 */
[----:B---3--:R5:W-:Y:S04]  /*0d10*/  STS [R8+0x35e00], R31 ;  /* 0x035e001f08007388 */ /* 0x008be80000000800 */
[----:B----4-:R5:W-:Y:S01]  /*0d20*/  STS [R6+0x35e00], R33 ;  /* 0x035e002106007388 */ /* 0x010be20000000800 */
[----:B------:R1:W-:Y:S06]  /*0d30*/  MEMBAR.ALL.CTA ;  /* 0x0000000000007992 */ /* 0x0003ec0000008000 */
[----:B-1----:R-:W2:Y:S02]  /*0d40*/  FENCE.VIEW.ASYNC.S ;  /* 0x00000000000073c6 */ /* 0x002ea40000000000 */
.L_x_15:
[----:B--2---:R2:W-:Y:S01]  /*0d50*/  SYNCS.ARRIVE.TRANS64.RED.A1T0 RZ, [R4+URZ], RZ ;  /* 0x000000ff04ff79a7 */ /* 0x0045e200081004ff */
[----:B------:R-:W3:Y:S02]  /*0d60*/  SYNCS.PHASECHK.TRANS64.TRYWAIT P0, [R2+URZ+0x36c00], R7 ;  /* 0x036c0007020075a7 */ /* 0x000ee400080011ff */
[----:B--23--:R-:W-:Y:S05]  /*0d70*/  @!P0 BRA `(.L_x_16) ;  /* 0x0000002800c08947 */ /* 0x00cfea0003800000 */
.L_x_51:
[C---:B------:R-:W-:Y:S01]  /*0d80*/  ISETP.NE.AND P0, PT, R5.reuse, 0x6, PT ;  /* 0x000000060500780c */ /* 0x040fe20003f05270 */
[----:B------:R-:W-:Y:S01]  /*0d90*/  VIADD R5, R5, 0x1 ;  /* 0x0000000105057836 */ /* 0x000fe20000000000 */
[----:B------:R-:W-:Y:S01]  /*0da0*/  UIADD3 UR4, UPT, UPT, UR4, 0x2, URZ ;  /* 0x0000000204047890 */ /* 0x000fe2000fffe0ff */
[----:B-1----:R-:W-:-:S03]  /*0db0*/  VIADD R2, R2, 0x36c70 ;  /* 0x00036c7002027836 */ /* 0x002fc60000000000 */
[----:B-----5:R-:W-:Y:S01]  /*0dc0*/  SEL R9, R5, RZ, P0 ;  /* 0x000000ff05097207 */ /* 0x020fe20000000000 */
[----:B------:R-:W-:Y:S01]  /*0dd0*/  UISETP.NE.AND UP0, UPT, UR4, 0x38, UPT ;  /* 0x000000380400788c */ /* 0x000fe2000bf05270 */
[----:B------:R-:W-:Y:S02]  /*0de0*/  PRMT R2, RZ, 0x654, R2 ;  /* 0x00000654ff027816 */ /* 0x000fe40000000002 */
[----:B------:R-:W-:Y:S02]  /*0df0*/  ISETP.NE.AND P0, PT, R9, RZ, PT ;  /* 0x000000ff0900720c */ /* 0x000fe40003f05270 */
[----:B------:R1:W-:Y:S02]  /*0e00*/  SYNCS.ARRIVE.TRANS64.RED.A1T0 RZ, [R2+URZ], RZ ;  /* 0x000000ff02ff79a7 */ /* 0x0003e400081004ff */
[----:B-1----:R-:W-:-:S04]  /*0e10*/  SEL R2, RZ, 0x1, P0 ;  /* 0x00000001ff027807 */ /* 0x002fc80000000000 */
[----:B------:R-:W-:Y:S01]  /*0e20*/  LOP3.LUT R2, R3, R2, RZ, 0x3c, !PT ;  /* 0x0000000203027212 */ /* 0x000fe200078e3cff */
[----:B------:R-:W-:Y:S06]  /*0e30*/  BRA.U UP0, `(.L_x_17) ;  /* 0xfffffffd00107547 */ /* 0x000fec000b83ffff */
[----:B------:R-:W-:-:S13]  /*0e40*/  ISETP.NE.AND P0, PT, R27, UR5, PT ;  /* 0x000000051b007c0c */ /* 0x000fda000bf05270 */
[----:B------:R-:W-:Y:S05]  /*0e50*/  @!P0 EXIT ;  /* 0x000000000000894d */ /* 0x000fea0003800000 */
[----:B------:R-:W-:Y:S01]  /*0e60*/  UIADD3 UR5, UPT, UPT, UR5, 0x1, URZ ;  /* 0x0000000105057890 */ /* 0x000fe2000fffe0ff */
[----:B------:R-:W-:Y:S05]  /*0e70*/  BRA `(.L_x_18) ;  /* 0xfffffff800f07947 */ /* 0x000fea000383ffff */
.L_x_12:
[----:B-1----:R-:W-:-:S09]  /*0e80*/  UISETP.NE.AND UP0, UPT, UR5, URZ, UPT ;  /* 0x000000ff0500728c */ /* 0x002fd2000bf05270 */
[----:B------:R-:W-:Y:S05]  /*0e90*/  BRA.U UP0, `(.L_x_13) ;  /* 0x0000001500987547 */ /* 0x000fea000b800000 */
[----:B------:R-:W1:Y:S01]  /*0ea0*/  S2UR UR4, SR_CTAID.X ;  /* 0x00000000000479c3 */ /* 0x000e620000002500 */
[----:B------:R-:W-:Y:S02]  /*0eb0*/  UMOV UR8, 0x400 ;  /* 0x0000040000087882 */ /* 0x000fe40000000000 */
[----:B------:R-:W-:-:S04]  /*0ec0*/  ULEA UR8, UR5, UR8, 0x18 ;  /* 0x0000000805087291 */ /* 0x000fc8000f8ec0ff */
[----:B------:R-:W-:Y:S02]  /*0ed0*/  UIADD3 UR5, UPT, UPT, UR8, 0x20000, URZ ;  /* 0x0002000008057890 */ /* 0x000fe4000fffe0ff */
[----:B------:R-:W-:Y:S02]  /*0ee0*/  UIADD3 UR6, UPT, UPT, UR8, 0x4000, URZ ;  /* 0x0000400008067890 */ /* 0x000fe4000fffe0ff */
[----:B------:R-:W-:Y:S02]  /*0ef0*/  USHF.R.U32.HI UR5, URZ, 0x4, UR5 ;  /* 0x00000004ff057899 */ /* 0x000fe40008011605 */
[----:B------:R-:W-:Y:S02]  /*0f00*/  USHF.R.U32.HI UR6, URZ, 0x4, UR6 ;  /* 0x00000004ff067899 */ /* 0x000fe40008011606 */
[----:B------:R-:W-:Y:S01]  /*0f10*/  ULOP3.LUT UR5, UR5, 0x3fc0, URZ, 0xc0, !UPT ;  /* 0x00003fc005057892 */ /* 0x000fe2000f8ec0ff */
[----:B-1----:R-:W-:-:S13]  /*0f20*/  ISETP.LE.U32.AND P0, PT, R2, UR4, PT ;  /* 0x0000000402007c0c */ /* 0x002fda000bf03070 */
[----:B------:R-:W-:Y:S05]  /*0f30*/  @P0 EXIT ;  /* 0x000000000000094d */ /* 0x000fea0003800000 */
[----:B------:R-:W-:Y:S01]  /*0f40*/  ULOP3.LUT UR4, URZ, UR4, URZ, 0x33, !UPT ;  /* 0x00000004ff047292 */ /* 0x000fe2000f8e33ff */
[----:B------:R-:W-:Y:S01]  /*0f50*/  IMAD.U32 R0, RZ, RZ, UR5 ;  /* 0x00000005ff007e24 */ /* 0x000fe2000f8e00ff */
[----:B------:R-:W-:Y:S01]  /*0f60*/  ULOP3.LUT UR6, UR6, 0x3fc0, URZ, 0xc0, !UPT ;  /* 0x00003fc006067892 */ /* 0x000fe2000f8ec0ff */
[C---:B------:R-:W-:Y:S01]  /*0f70*/  ISETP.GE.U32.AND P0, PT, R23.reuse, 0x7, PT ;  /* 0x000000071700780c */ /* 0x040fe20003f06070 */
[----:B------:R-:W-:Y:S01]  /*0f80*/  IMAD.MOV.U32 R4, RZ, RZ, RZ ;  /* 0x000000ffff047224 */ /* 0x000fe200078e00ff */
[----:B------:R-:W-:Y:S01]  /*0f90*/  UMOV UR17, URZ ;  /* 0x000000ff00117c82 */ /* 0x000fe20008000000 */
[----:B------:R-:W-:Y:S01]  /*0fa0*/  VIADD R3, R2, UR4 ;  /* 0x0000000402037c36 */ /* 0x000fe20008000000 */
[----:B------:R-:W-:Y:S01]  /*0fb0*/  UMOV UR13, URZ ;  /* 0x000000ff000d7c82 */ /* 0x000fe20008000000 */
[C---:B------:R-:W-:Y:S01]  /*0fc0*/  IMAD R5, R23.reuse, 0x300, R0 ;  /* 0x0000030017057824 */ /* 0x040fe200078e0200 */
[----:B------:R-:W-:Y:S01]  /*0fd0*/  LEA R7, R23, UR6, 0xa ;  /* 0x0000000617077c11 */ /* 0x000fe2000f8e50ff */
[----:B------:R-:W-:Y:S01]  /*0fe0*/  IMAD.HI.U32 R3, R3, 0xfe03f81, RZ ;  /* 0x0fe03f8103037827 */ /* 0x000fe200078e00ff */
[----:B------:R-:W-:Y:S01]  /*0ff0*/  UMOV UR6, 0xc0 ;  /* 0x000000c000067882 */ /* 0x000fe20000000000 */
[----:B------:R-:W-:Y:S01]  /*1000*/  UMOV UR7, 0xc4 ;  /* 0x000000c400077882 */ /* 0x000fe20000000000 */
[----:B------:R-:W-:Y:S01]  /*1010*/  SEL R7, R7, RZ, !P0 ;  /* 0x000000ff07077207 */ /* 0x000fe20004000000 */
[----:B------:R-:W-:Y:S01]  /*1020*/  UMOV UR4, 0xc0 ;  /* 0x000000c000047882 */ /* 0x000fe20000000000 */
[----:B------:R-:W-:Y:S01]  /*1030*/  SEL R5, R5, RZ, !P0 ;  /* 0x000000ff05057207 */ /* 0x000fe20004000000 */
[----:B------:R-:W-:Y:S01]  /*1040*/  UMOV UR5, 0xc4 ;  /* 0x000000c400057882 */ /* 0x000fe20000000000 */
[----:B------:R-:W-:-:S07]  /*1050*/  SHF.R.U32.HI R3, RZ, 0x3, R3 ;  /* 0x00000003ff037819 */ /* 0x000fce0000011603 */
.L_x_25:
[----:B------:R-:W-:Y:S02]  /*1060*/  USHF.R.U32.HI UR10, URZ, 0x1, UR17 ;  /* 0x00000001ff0a7899 */ /* 0x000fe40008011611 */
[----:B------:R-:W-:Y:S02]  /*1070*/  USHF.L.U32 UR9, UR17, 0x3, URZ ;  /* 0x0000000311097899 */ /* 0x000fe400080006ff */
[----:B------:R-:W-:Y:S02]  /*1080*/  ULOP3.LUT UR10, UR10, 0x1, URZ, 0xc, !UPT ;  /* 0x000000010a0a7892 */ /* 0x000fe4000f8e0cff */
[----:B------:R-:W-:Y:S02]  /*1090*/  ULOP3.LUT UR9, UR9, 0x8, URZ, 0xc0, !UPT ;  /* 0x0000000809097892 */ /* 0x000fe4000f8ec0ff */
[----:B------:R-:W-:Y:S02]  /*10a0*/  USHF.L.U32 UR10, UR10, 0x1f, URZ ;  /* 0x0000001f0a0a7899 */ /* 0x000fe400080006ff */
[----:B------:R-:W-:-:S02]  /*10b0*/  ULOP3.LUT UR12, UR17, 0x1, URZ, 0xc0, !UPT ;  /* 0x00000001110c7892 */ /* 0x000fc4000f8ec0ff */
[----:B------:R-:W-:Y:S01]  /*10c0*/  MOV R0, UR9 ;  /* 0x0000000900007c02 */ /* 0x000fe20008000f00 */
[----:B------:R-:W-:Y:S01]  /*10d0*/  UIADD3 UR9, UPT, UPT, UR8, UR9, URZ ;  /* 0x0000000908097290 */ /* 0x000fe2000fffe0ff */
[----:B------:R-:W-:Y:S01]  /*10e0*/  MOV R9, UR10 ;  /* 0x0000000a00097c02 */ /* 0x000fe20008000f00 */
[----:B------:R-:W-:Y:S02]  /*10f0*/  UIMAD UR12, UR12, 0x60, URZ ;  /* 0x000000600c0c78a4 */ /* 0x000fe4000f8e02ff */
[----:B------:R-:W-:Y:S01]  /*1100*/  UIADD3 UR11, UPT, UPT, UR9, 0x36ca8, URZ ;  /* 0x00036ca8090b7890 */ /* 0x000fe2000fffe0ff */
[----:B------:R-:W1:Y:S02]  /*1110*/  SYNCS.PHASECHK.TRANS64.TRYWAIT P0, [R0+UR8+0x36cb8], R9 ;  /* 0x036cb809000075a7 */ /* 0x000e640008001108 */
[----:B-1----:R-:W-:Y:S09]  /*1120*/  @!P0 BRA `(.L_x_19) ;  /* 0x0000002400ec8947 */ /* 0x002ff20003800000 */
.L_x_53:
[----:B------:R-:W-:Y:S01]  /*1130*/  NOP ;  /* 0x0000000000007918 */ /* 0x000fe20000000000 */
[----:B------:R-:W-:-:S05]  /*1140*/  UMOV UR16, URZ ;  /* 0x000000ff00107c82 */ /* 0x000fca0008000000 */
.L_x_24:
[----:B------:R-:W-:Y:S01]  /*1150*/  ULEA UR10, UR13, UR8, 0x3 ;  /* 0x000000080d0a7291 */ /* 0x000fe2000f8e18ff */
[----:B-1----:R-:W-:Y:S01]  /*1160*/  SHF.L.U32 R9, R4, 0x1f, RZ ;  /* 0x0000001f04097819 */ /* 0x002fe200000006ff */
[----:B------:R-:W-:Y:S01]  /*1170*/  ULOP3.LUT UP0, UR14, UR16, 0x2, URZ, 0xc0, !UPT ;  /* 0x00000002100e7892 */ /* 0x000fe2000f80c0ff */
[----:B------:R-:W-:Y:S06]  /*1180*/  MOV R0, UR13 ;  /* 0x0000000d00007c02 */ /* 0x000fec0008000f00 */
[----:B------:R-:W1:Y:S02]  /*1190*/  SYNCS.PHASECHK.TRANS64.TRYWAIT P0, [UR10+0x36c70], R9 ;  /* 0x036c7009ff0075a7 */ /* 0x000e64000800110a */
[----:B-12---:R-:W-:Y:S05]  /*11a0*/  @!P0 BRA `(.L_x_20) ;  /* 0x0000002400ec8947 */ /* 0x006fea0003800000 */
.L_x_55:
[----:B------:R-:W-:Y:S01]  /*11b0*/  NOP ;  /* 0x0000000000007918 */ /* 0x000fe20000000000 */
[----:B------:R-:W-:Y:S05]  /*11c0*/  BRA.U UP0, `(.L_x_21) ;  /* 0x0000000100307547 */ /* 0x000fea000b800000 */
[----:B------:R-:W-:Y:S01]  /*11d0*/  ULEA UR9, UR13, UR8, 0x9 ;  /* 0x000000080d097291 */ /* 0x000fe2000f8e48ff */
[----:B------:R-:W-:Y:S01]  /*11e0*/  UMOV UR19, 0x4008 ;  /* 0x0000400800137882 */ /* 0x000fe20000000000 */
[----:B------:R-:W-:Y:S02]  /*11f0*/  UMOV UR21, 0x4008 ;  /* 0x0000400800157882 */ /* 0x000fe40000000000 */
[----:B------:R-:W-:Y:S02]  /*1200*/  UIADD3 UR15, UPT, UPT, UR9, 0x35000, URZ ;  /* 0x00035000090f7890 */ /* 0x000fe4000fffe0ff */
[----:B------:R-:W-:Y:S02]  /*1210*/  UIADD3 UR9, UPT, UPT, UR9, 0x35e00, URZ ;  /* 0x00035e0009097890 */ /* 0x000fe4000fffe0ff */
[----:B------:R-:W-:Y:S02]  /*1220*/  USHF.R.U32.HI UR15, URZ, 0x4, UR15 ;  /* 0x00000004ff0f7899 */ /* 0x000fe4000801160f */
[----:B------:R-:W-:Y:S02]  /*1230*/  USHF.R.U32.HI UR9, URZ, 0x4, UR9 ;  /* 0x00000004ff097899 */ /* 0x000fe40008011609 */
[----:B------:R-:W-:Y:S02]  /*1240*/  ULOP3.LUT UR18, UR15, 0x3fe0, URZ, 0xc0, !UPT ;  /* 0x00003fe00f127892 */ /* 0x000fe4000f8ec0ff */
[----:B------:R-:W-:Y:S07]  /*1250*/  ULOP3.LUT UR20, UR9, 0x3fe0, URZ, 0xc0, !UPT ;  /* 0x00003fe009147892 */ /* 0x000fee000f8ec0ff */
[----:B------:R2:W-:Y:S02]  /*1260*/  UTCCP.T.S.4x32dp128bit tmem[0xc0], gdesc[UR18] ;  /* 0x0000c012ff0079e7 */ /* 0x0005e40009100000 */
[----:B------:R2:W-:Y:S01]  /*1270*/  UTCCP.T.S.4x32dp128bit tmem[0xc4], gdesc[UR20] ;  /* 0x0000c414ff0079e7 */ /* 0x0005e20009100000 */
[----:B------:R-:W-:Y:S02]  /*1280*/  NOP ;  /* 0x0000000000007918 */ /* 0x000fe40000000000 */
.L_x_21:
[----:B------:R-:W-:Y:S01]  /*1290*/  UISETP.NE.AND UP0, UPT, UR13, 0x6, UPT ;  /* 0x000000060d00788c */ /* 0x000fe2000bf05270 */
[----:B-1----:R-:W1:Y:S01]  /*12a0*/  SHFL.IDX PT, R2, R7, R0, 0x1f ;  /* 0x00001f0007027589 */ /* 0x002e6200000e0000 */
[----:B------:R-:W-:Y:S01]  /*12b0*/  UIADD3 UR9, UPT, UPT, UR13, 0x1, URZ ;  /* 0x000000010d097890 */ /* 0x000fe2000fffe0ff */
[----:B------:R-:W-:Y:S03]  /*12c0*/  NOP ;  /* 0x0000000000007918 */ /* 0x000fe60000000000 */
[----:B------:R-:W-:Y:S03]  /*12d0*/  USEL UR9, UR9, URZ, UP0 ;  /* 0x000000ff09097287 */ /* 0x000fe60008000000 */
[----:B------:R3:W4:Y:S01]  /*12e0*/  SHFL.IDX PT, R6, R5, R0, 0x1f ;  /* 0x00001f0005067589 */ /* 0x00072200000e0000 */
[----:B------:R-:W-:Y:S02]  /*12f0*/  USHF.L.U32 UR15, UR14, 0x4, URZ ;  /* 0x000000040e0f7899 */ /* 0x000fe400080006ff */
[----:B------:R-:W-:Y:S02]  /*1300*/  ULEA UR13, UR9, UR8, 0x3 ;  /* 0x00000008090d7291 */ /* 0x000fe4000f8e18ff */
[----:B------:R-:W-:Y:S01]  /*1310*/  ULEA UR14, UR14, 0x898, 0xd ;  /* 0x000008980e0e7891 */ /* 0x000fe2000f8e68ff */
[----:B------:R-:W-:Y:S01]  /*1320*/  ISETP.NE.AND P0, PT, RZ, UR9, PT ;  /* 0x00000009ff007c0c */ /* 0x000fe2000bf05270 */
[----:B------:R-:W-:Y:S02]  /*1330*/  UISETP.NE.AND UP0, UPT, UR16, URZ, UPT ;  /* 0x000000ff1000728c */ /* 0x000fe4000bf05270 */
[----:B------:R-:W-:Y:S01]  /*1340*/  UPRMT UR15, UR15, 0x5410, UR14 ;  /* 0x000054100f0f7896 */ /* 0x000fe2000800000e */
[----:B------:R-:W-:Y:S01]  /*1350*/  SEL R11, RZ, 0x1, P0 ;  /* 0x00000001ff0b7807 */ /* 0x000fe20000000000 */
[----:B------:R-:W-:Y:S01]  /*1360*/  UIADD3 UR10, UPT, UPT, UR10, 0x36c38, URZ ;  /* 0x00036c380a0a7890 */ /* 0x000fe2000fffe0ff */
[----:B------:R-:W-:Y:S02]  /*1370*/  UMOV UR14, URZ ;  /* 0x000000ff000e7c82 */ /* 0x000fe40008000000 */
[----:B------:R-:W-:Y:S01]  /*1380*/  LOP3.LUT R4, R4, R11, RZ, 0x3c, !PT ;  /* 0x0000000b04047212 */ /* 0x000fe200078e3cff */
[----:B--2---:R-:W-:Y:S01]  /*1390*/  UMOV UR21, 0x40004040 ;  /* 0x4000404000157882 */ /* 0x004fe20000000000 */
[----:B------:R-:W-:Y:S01]  /*13a0*/  UMOV UR19, 0x40004040 ;  /* 0x4000404000137882 */ /* 0x000fe20000000000 */
[----:B------:R-:W-:Y:S01]  /*13b0*/  UMOV UR25, 0x40004040 ;  /* 0x4000404000197882 */ /* 0x000fe20000000000 */
[----:B------:R-:W-:Y:S01]  /*13c0*/  UMOV UR23, 0x40004040 ;  /* 0x4000404000177882 */ /* 0x000fe20000000000 */
[----:B------:R-:W-:Y:S01]  /*13d0*/  IMAD.U32 R9, R4, -0x80000000, RZ ;  /* 0x8000000004097824 */ /* 0x000fe200078e00ff */
[----:B------:R-:W-:Y:S01]  /*13e0*/  UMOV UR29, 0x40004040 ;  /* 0x40004040001d7882 */ /* 0x000fe20000000000 */
[----:B------:R-:W-:Y:S01]  /*13f0*/  UMOV UR27, 0x40004040 ;  /* 0x40004040001b7882 */ /* 0x000fe20000000000 */
[----:B------:R-:W-:Y:S01]  /*1400*/  UMOV UR33, 0x40004040 ;  /* 0x4000404000217882 */ /* 0x000fe20000000000 */
[----:B------:R-:W-:Y:S01]  /*1410*/  UMOV UR31, 0x40004040 ;  /* 0x40004040001f7882 */ /* 0x000fe20000000000 */
[----:B-1----:R-:W-:Y:S01]  /*1420*/  R2UR UR20, R2 ;  /* 0x00000000021472ca */ /* 0x002fe200000e0000 */
[----:B---3--:R-:W-:Y:S01]  /*1430*/  IMAD.U32 R0, RZ, RZ, UR9 ;  /* 0x00000009ff007e24 */ /* 0x008fe2000f8e00ff */
[----:B----4-:R-:W-:Y:S11]  /*1440*/  R2UR UR18, R6 ;  /* 0x00000000061272ca */ /* 0x010ff600000e0000 */
[----:B------:R-:W-:Y:S02]  /*1450*/  UIADD3 UR24, UPT, UPT, UR20, 0x2, URZ ;  /* 0x0000000214187890 */ /* 0x000fe4000fffe0ff */
[----:B------:R-:W-:Y:S01]  /*1460*/  UIADD3 UR22, UPT, UPT, UR18, 0x2, URZ ;  /* 0x0000000212167890 */ /* 0x000fe2000fffe0ff */
[----:B------:R1:W-:Y:S01]  /*1470*/  UTCQMMA gdesc[UR20], gdesc[UR18], tmem[UR12], tmem[UR14], idesc[UR15], tmem[UR6], UP0 ;  /* 0x00060e1214007dea */ /* 0x0003e2000800030c */
[----:B------:R-:W-:Y:S02]  /*1480*/  UIADD3 UR28, UPT, UPT, UR20, 0x4, URZ ;  /* 0x00000004141c7890 */ /* 0x000fe4000fffe0ff */
[----:B------:R-:W-:Y:S02]  /*1490*/  UIADD3 UR26, UPT, UPT, UR18, 0x4, URZ ;  /* 0x00000004121a7890 */ /* 0x000fe4000fffe0ff */
[----:B------:R-:W-:Y:S02]  /*14a0*/  UIADD3 UR32, UPT, UPT, UR20, 0x6, URZ ;  /* 0x0000000614207890 */ /* 0x000fe4000fffe0ff */
[----:B------:R-:W-:Y:S01]  /*14b0*/  UIADD3 UR30, UPT, UPT, UR18, 0x6, URZ ;  /* 0x00000006121e7890 */ /* 0x000fe2000fffe0ff */
[----:B------:R1:W-:Y:S04]  /*14c0*/  UTCQMMA gdesc[UR24], gdesc[UR22], tmem[UR12], tmem[UR14], idesc[UR15], tmem[UR6], UPT ;  /* 0x00060e1618007dea */ /* 0x0003e8000b80030c */
[----:B------:R1:W-:Y:S04]  /*14d0*/  UTCQMMA gdesc[UR28], gdesc[UR26], tmem[UR12], tmem[UR14], idesc[UR15], tmem[UR6], UPT ;  /* 0x00060e1a1c007dea */ /* 0x0003e8000b80030c */
[----:B------:R1:W-:Y:S01]  /*14e0*/  UTCQMMA gdesc[UR32], gdesc[UR30], tmem[UR12], tmem[UR14], idesc[UR15], tmem[UR6], UPT ;  /* 0x00060e1e20007dea */ /* 0x0003e2000b80030c */
[----:B------:R1:W-:Y:S01]  /*14f0*/  UTCBAR [UR10], URZ ;  /* 0x000000ff0a0073e9 */ /* 0x0003e200080000ff */
[----:B------:R-:W2:Y:S02]  /*1500*/  SYNCS.PHASECHK.TRANS64.TRYWAIT P0, [UR13+0x36c70], R9 ;  /* 0x036c7009ff0075a7 */ /* 0x000ea4000800110d */
[----:B-12---:R-:W-:Y:S05]  /*1510*/  @!P0 BRA `(.L_x_22) ;  /* 0x00000024002c8947 */ /* 0x006fea0003800000 */
.L_x_57:
[----:B------:R-:W-:Y:S01]  /*1520*/  UIADD3 UR10, UPT, UPT, UR16, 0x1, URZ ;  /* 0x00000001100a7890 */ /* 0x000fe2000fffe0ff */
[----:B-1----:R-:W1:Y:S01]  /*1530*/  SHFL.IDX PT, R2, R7, R0, 0x1f ;  /* 0x00001f0007027589 */ /* 0x002e6200000e0000 */
[----:B------:R-:W-:Y:S02]  /*1540*/  UIADD3 UR13, UPT, UPT, UR13, 0x36c38, URZ ;  /* 0x00036c380d0d7890 */ /* 0x000fe4000fffe0ff */
[----:B------:R-:W-:Y:S05]  /*1550*/  USHF.L.U32 UR14, UR10, 0xd, URZ ;  /* 0x0000000d0a0e7899 */ /* 0x000fea00080006ff */
[----:B------:R-:W2:Y:S01]  /*1560*/  SHFL.IDX PT, R6, R5, R0, 0x1f ;  /* 0x00001f0005067589 */ /* 0x000ea200000e0000 */
[----:B------:R-:W-:Y:S01]  /*1570*/  USHF.L.U32 UR15, UR10, 0x4, URZ ;  /* 0x000000040a0f7899 */ /* 0x000fe200080006ff */
[----:B------:R-:W-:Y:S01]  /*1580*/  NOP ;  /* 0x0000000000007918 */ /* 0x000fe20000000000 */
[----:B------:R-:W-:Y:S01]  /*1590*/  ULOP3.LUT UR14, UR14, 0x6000, URZ, 0xc0, !UPT ;  /* 0x000060000e0e7892 */ /* 0x000fe2000f8ec0ff */
[----:B------:R-:W-:Y:S01]  /*15a0*/  NOP ;  /* 0x0000000000007918 */ /* 0x000fe20000000000 */
[----:B------:R-:W-:Y:S02]  /*15b0*/  ULOP3.LUT UR15, UR15, 0x30, URZ, 0xc0, !UPT ;  /* 0x000000300f0f7892 */ /* 0x000fe4000f8ec0ff */
[----:B------:R-:W-:Y:S02]  /*15c0*/  ULOP3.LUT UR14, UR14, 0x898, URZ, 0xfc, !UPT ;  /* 0x000008980e0e7892 */ /* 0x000fe4000f8efcff */
[----:B------:R-:W-:Y:S02]  /*15d0*/  UISETP.NE.AND UP0, UPT, UR10, 0x37, UPT ;  /* 0x000000370a00788c */ /* 0x000fe4000bf05270 */
[----:B------:R-:W-:Y:S01]  /*15e0*/  UPRMT UR15, UR15, 0x5410, UR14 ;  /* 0x000054100f0f7896 */ /* 0x000fe2000800000e */
[----:B------:R-:W-:Y:S02]  /*15f0*/  UMOV UR21, 0x40004040 ;  /* 0x4000404000157882 */ /* 0x000fe40000000000 */
[----:B------:R-:W-:Y:S01]  /*1600*/  UMOV UR14, URZ ;  /* 0x000000ff000e7c82 */ /* 0x000fe20008000000 */
[----:B------:R-:W-:Y:S01]  /*1610*/  UMOV UR19, 0x40004040 ;  /* 0x4000404000137882 */ /* 0x000fe20000000000 */
[----:B------:R-:W-:Y:S01]  /*1620*/  UMOV UR25, 0x40004040 ;  /* 0x4000404000197882 */ /* 0x000fe20000000000 */
[----:B------:R-:W-:Y:S01]  /*1630*/  UMOV UR23, 0x40004040 ;  /* 0x4000404000177882 */ /* 0x000fe20000000000 */
[----:B------:R-:W-:Y:S01]  /*1640*/  UMOV UR29, 0x40004040 ;  /* 0x40004040001d7882 */ /* 0x000fe20000000000 */
[----:B-1----:R-:W-:Y:S01]  /*1650*/  R2UR UR20, R2 ;  /* 0x00000000021472ca */ /* 0x002fe200000e0000 */
[----:B------:R-:W-:Y:S01]  /*1660*/  UMOV UR27, 0x40004040 ;  /* 0x40004040001b7882 */ /* 0x000fe20000000000 */
[----:B--2---:R-:W-:Y:S01]  /*1670*/  R2UR UR18, R6 ;  /* 0x00000000061272ca */ /* 0x004fe200000e0000 */
[----:B------:R-:W-:Y:S01]  /*1680*/  UMOV UR33, 0x40004040 ;  /* 0x4000404000217882 */ /* 0x000fe20000000000 */
[----:B------:R-:W-:Y:S09]  /*1690*/  UMOV UR31, 0x40004040 ;  /* 0x40004040001f7882 */ /* 0x000ff20000000000 */
[----:B------:R-:W-:Y:S02]  /*16a0*/  UIADD3 UR24, UPT, UPT, UR20, 0x2, URZ ;  /* 0x0000000214187890 */ /* 0x000fe4000fffe0ff */
[----:B------:R-:W-:Y:S01]  /*16b0*/  UIADD3 UR22, UPT, UPT, UR18, 0x2, URZ ;  /* 0x0000000212167890 */ /* 0x000fe2000fffe0ff */
[----:B------:R1:W-:Y:S01]  /*16c0*/  UTCQMMA gdesc[UR20], gdesc[UR18], tmem[UR12], tmem[UR14], idesc[UR15], tmem[UR4], UPT ;  /* 0x00040e1214007dea */ /* 0x0003e2000b80030c */
        /* <DEDUP_REMOVED lines=8> */
[----:B------:R-:W-:Y:S05]  /*1750*/  BRA.U UP0, `(.L_x_23) ;  /* 0x0000000100087547 */ /* 0x000fea000b800000 */
[----:B------:R2:W-:Y:S01]  /*1760*/  UTCBAR [UR11], URZ ;  /* 0x000000ff0b0073e9 */ /* 0x0005e200080000ff */
[----:B------:R-:W-:Y:S01]  /*1770*/  NOP ;  /* 0x0000000000007918 */ /* 0x000fe20000000000 */
.L_x_23:
[----:B------:R-:W-:Y:S02]  /*1780*/  UISETP.NE.AND UP0, UPT, UR9, 0x6, UPT ;  /* 0x000000060900788c */ /* 0x000fe4000bf05270 */
[----:B------:R-:W-:Y:S02]  /*1790*/  UIADD3 UR9, UPT, UPT, UR9, 0x1, URZ ;  /* 0x0000000109097890 */ /* 0x000fe4000fffe0ff */
[----:B------:R-:W-:Y:S02]  /*17a0*/  UIADD3 UR16, UPT, UPT, UR16, 0x2, URZ ;  /* 0x0000000210107890 */ /* 0x000fe4000fffe0ff */
[----:B-1----:R-:W-:Y:S02]  /*17b0*/  USEL UR13, UR9, URZ, UP0 ;  /* 0x000000ff090d7287 */ /* 0x002fe40008000000 */
[----:B------:R-:W-:Y:S04]  /*17c0*/  UISETP.NE.AND UP0, UPT, UR16, 0x38, UPT ;  /* 0x000000381000788c */ /* 0x000fe8000bf05270 */
[----:B------:R-:W-:Y:S04]  /*17d0*/  ISETP.NE.AND P0, PT, RZ, UR13, PT ;  /* 0x0000000dff007c0c */ /* 0x000fe8000bf05270 */
[----:B------:R-:W-:Y:S04]  /*17e0*/  SEL R9, RZ, 0x1, P0 ;  /* 0x00000001ff097807 */ /* 0x000fe80000000000 */
[----:B------:R-:W-:Y:S01]  /*17f0*/  LOP3.LUT R4, R4, R9, RZ, 0x3c, !PT ;  /* 0x0000000904047212 */ /* 0x000fe200078e3cff */
[----:B------:R-:W-:Y:S06]  /*1800*/  BRA.U UP0, `(.L_x_24) ;  /* 0xfffffff900507547 */ /* 0x000fec000b83ffff */
[----:B------:R-:W-:-:S13]  /*1810*/  ISETP.NE.AND P0, PT, R3, UR17, PT ;  /* 0x0000001103007c0c */ /* 0x000fda000bf05270 */
[----:B--2---:R-:W-:Y:S05]  /*1820*/  @!P0 EXIT ;  /* 0x000000000000894d */ /* 0x004fea0003800000 */
[----:B------:R-:W-:Y:S01]  /*1830*/  UIADD3 UR17, UPT, UPT, UR17, 0x1, URZ ;  /* 0x0000000111117890 */ /* 0x000fe2000fffe0ff */
[----:B------:R-:W-:Y:S11]  /*1840*/  BRA `(.L_x_25) ;  /* 0xfffffff800047947 */ /* 0x000ff6000383ffff */
.L_x_11:
[----:B------:R-:W-:-:S13]  /*1850*/  ELECT P0, URZ, PT ;  /* 0x0000000000ff782f */ /* 0x000fda0003800000 */
[----:B------:R-:W-:Y:S05]  /*1860*/  @!P0 BRA `(.L_x_13) ;  /* 0x0000000c00248947 */ /* 0x000fea0003800000 */
[----:B------:R-:W1:Y:S02]  /*1870*/  S2R R9, SR_CTAID.X ;  /* 0x0000000000097919 */ /* 0x000e640000002500 */
[----:B-1----:R-:W-:-:S13]  /*1880*/  ISETP.GE.U32.AND P0, PT, R9, R2, PT ;  /* 0x000000020900720c */ /* 0x002fda0003f06070 */
[----:B------:R-:W-:Y:S05]  /*1890*/  @P0 EXIT ;  /* 0x000000000000094d */ /* 0x000fea0003800000 */
[----:B------:R-:W1:Y:S01]  /*18a0*/  LDC.64 R12, c[0x0][0x348] ;  /* 0x0000d200ff0c7b82 */ /* 0x000e620000000a00 */
[----:B------:R-:W-:Y:S01]  /*18b0*/  LOP3.LUT R3, RZ, R9, RZ, 0x33, !PT ;  /* 0x00000009ff037212 */ /* 0x000fe200078e33ff */
[----:B------:R-:W-:Y:S02]  /*18c0*/  HFMA2 R10, -RZ, RZ, 0, 0 ;  /* 0x00000000ff0a7431 */ /* 0x000fe400000001ff */
[----:B------:R-:W-:Y:S01]  /*18d0*/  IMAD.MOV.U32 R0, RZ, RZ, R9 ;  /* 0x000000ffff007224 */ /* 0x000fe200078e0009 */
[----:B------:R-:W-:Y:S01]  /*18e0*/  MOV R14, RZ ;  /* 0x000000ff000e7202 */ /* 0x000fe20000000f00 */
[----:B------:R-:W-:Y:S02]  /*18f0*/  IMAD.MOV.U32 R5, RZ, RZ, RZ ;  /* 0x000000ffff057224 */ /* 0x000fe400078e00ff */
[----:B------:R-:W-:-:S04]  /*1900*/  IMAD.IADD R3, R2, 0x1, R3 ;  /* 0x0000000102037824 */ /* 0x000fc800078e0203 */
[----:B------:R-:W-:-:S05]  /*1910*/  IMAD.HI.U32 R8, R3, 0xfe03f81, RZ ;  /* 0x0fe03f8103087827 */ /* 0x000fca00078e00ff */
[----:B------:R-:W-:-:S07]  /*1920*/  SHF.R.U32.HI R8, RZ, 0x3, R8 ;  /* 0x00000003ff087819 */ /* 0x000fce0000011608 */
.L_x_31:
[----:B------:R-:W-:Y:S01]  /*1930*/  IMAD.HI.U32 R15, R0, 0x2fa0be83, RZ ;  /* 0x2fa0be83000f7827 */ /* 0x000fe200078e00ff */
[----:B------:R-:W-:-:S04]  /*1940*/  MOV R2, 0x19b0 ;  /* 0x000019b000027802 */ /* 0x000fc80000000f00 */
[----:B------:R-:W-:-:S05]  /*1950*/  SHF.R.U32.HI R15, RZ, 0x6, R15 ;  /* 0x00000006ff0f7819 */ /* 0x000fca000001160f */
[C---:B------:R-:W-:Y:S02]  /*1960*/  IMAD R45, R15.reuse, -0x8, R20 ;  /* 0xfffffff80f2d7824 */ /* 0x040fe400078e0214 */
[----:B------:R-:W-:-:S03]  /*1970*/  IMAD R3, R15, -0x158, R0 ;  /* 0xfffffea80f037824 */ /* 0x000fc600078e0200 */
[----:B------:R-:W-:Y:S02]  /*1980*/  VIMNMX.U32 R45, PT, PT, R45, 0x8, PT ;  /* 0x000000082d2d7848 */ /* 0x000fe40003fe0000 */
[----:B------:R-:W-:Y:S02]  /*1990*/  LOP3.LUT R6, R3, 0xffff, RZ, 0xc0, !PT ;  /* 0x0000ffff03067812 */ /* 0x000fe400078ec0ff */
[----:B-1----:R-:W-:Y:S05]  /*19a0*/  CALL.REL.NOINC `($__internal_3_$__cuda_sm20_div_u16) ;  /* 0x0000002000c47944 */ /* 0x002fea0003c00000 */
[----:B------:R-:W1:Y:S01]  /*19b0*/  S2R R0, SR_CgaCtaId ;  /* 0x0000000000007919 */ /* 0x000e620000008800 */
[----:B------:R-:W-:Y:S01]  /*19c0*/  PRMT R45, R45, 0x9910, RZ ;  /* 0x000099102d2d7816 */ /* 0x000fe200000000ff */
[----:B------:R-:W-:Y:S01]  /*19d0*/  IMAD.MOV.U32 R11, RZ, RZ, 0x100 ;  /* 0x00000100ff0b7424 */ /* 0x000fe200078e00ff */
[----:B------:R-:W-:-:S05]  /*19e0*/  PRMT R6, R42, 0x9910, RZ ;  /* 0x000099102a067816 */ /* 0x000fca00000000ff */
[----:B------:R-:W-:Y:S02]  /*19f0*/  IMAD R2, R45, R6, RZ ;  /* 0x000000062d027224 */ /* 0x000fe400078e02ff */
[----:B------:R-:W-:Y:S02]  /*1a00*/  IMAD R6, R6, 0x60, RZ ;  /* 0x0000006006067824 */ /* 0x000fe400078e02ff */
[----:B------:R-:W-:-:S03]  /*1a10*/  IMAD.MOV R2, RZ, RZ, -R2 ;  /* 0x000000ffff027224 */ /* 0x000fc600078e0a02 */
[----:B------:R-:W-:Y:S02]  /*1a20*/  LOP3.LUT R6, R6, 0xffff, RZ, 0xc0, !PT ;  /* 0x0000ffff06067812 */ /* 0x000fe400078ec0ff */
[----:B------:R-:W-:-:S05]  /*1a30*/  PRMT R2, R2, 0x7710, RZ ;  /* 0x0000771002027816 */ /* 0x000fca00000000ff */
[----:B------:R-:W-:Y:S01]  /*1a40*/  IMAD.IADD R2, R3, 0x1, R2 ;  /* 0x0000000103027824 */ /* 0x000fe200078e0202 */
[----:B------:R-:W-:-:S04]  /*1a50*/  MOV R3, 0x400 ;  /* 0x0000040000037802 */ /* 0x000fc80000000f00 */
[----:B------:R-:W-:Y:S02]  /*1a60*/  LOP3.LUT R2, R2, 0xffff, RZ, 0xc0, !PT ;  /* 0x0000ffff02027812 */ /* 0x000fe400078ec0ff */
[----:B-1----:R-:W-:-:S03]  /*1a70*/  LEA R0, R0, R3, 0x18 ;  /* 0x0000000300007211 */ /* 0x002fc600078ec0ff */
[----:B------:R-:W-:Y:S02]  /*1a80*/  IMAD R7, R15, 0x8, R2 ;  /* 0x000000080f077824 */ /* 0x000fe400078e0202 */
[----:B------:R-:W-:Y:S02]  /*1a90*/  HFMA2 R15, -RZ, RZ, 0, 0 ;  /* 0x00000000ff0f7431 */ /* 0x000fe400000001ff */
[----:B------:R-:W-:Y:S01]  /*1aa0*/  VIADD R16, R0, 0x36c00 ;  /* 0x00036c0000107836 */ /* 0x000fe20000000000 */
[----:B------:R-:W-:-:S07]  /*1ab0*/  SHF.L.U32 R7, R7, 0x7, RZ ;  /* 0x0000000707077819 */ /* 0x000fce00000006ff */
.L_x_30:
[----:B------:R-:W-:Y:S01]  /*1ac0*/  LOP3.LUT R4, R14, 0x1, RZ, 0x3c, !PT ;  /* 0x000000010e047812 */ /* 0x000fe200078e3cff */
[C---:B------:R-:W-:Y:S01]  /*1ad0*/  IMAD R17, R5.reuse, 0x8, R16 ;  /* 0x0000000805117824 */ /* 0x040fe200078e0210 */
[----:B------:R-:W-:Y:S05]  /*1ae0*/  YIELD ;  /* 0x0000000000007946 */ /* 0x000fea0003800000 */
[----:B------:R-:W-:Y:S01]  /*1af0*/  IMAD.U32 R2, R4, -0x80000000, RZ ;  /* 0x8000000004027824 */ /* 0x000fe200078e00ff */
[C---:B------:R-:W-:Y:S01]  /*1b00*/  ISETP.NE.AND P0, PT, R5.reuse, 0x6, PT ;  /* 0x000000060500780c */ /* 0x040fe20003f05270 */
[C---:B------:R-:W-:Y:S02]  /*1b10*/  VIADD R3, R5.reuse, 0x1 ;  /* 0x0000000105037836 */ /* 0x040fe40000000000 */
[----:B------:R-:W1:Y:S01]  /*1b20*/  SYNCS.PHASECHK.TRANS64.TRYWAIT P1, [R17+URZ+0x38], R2 ;  /* 0x00003802110075a7 */ /* 0x000e6200080211ff */
[----:B------:R-:W-:Y:S02]  /*1b30*/  IMAD R18, R5, 0x4000, R0 ;  /* 0x0000400005127824 */ /* 0x000fe400078e0200 */
[----:B------:R-:W-:Y:S04]  /*1b40*/  SEL R3, R3, RZ, P0 ;  /* 0x000000ff03037207 */ /* 0x000fe80000000000 */
[----:B------:R-:W-:Y:S04]  /*1b50*/  ISETP.NE.AND P0, PT, R3, RZ, PT ;  /* 0x000000ff0300720c */ /* 0x000fe80003f05270 */
[----:B------:R-:W-:Y:S01]  /*1b60*/  SEL R19, RZ, 0x1, P0 ;  /* 0x00000001ff137807 */ /* 0x000fe20000000000 */
[----:B-1----:R-:W-:Y:S08]  /*1b70*/  @!P1 BRA `(.L_x_26) ;  /* 0x0000001c00b09947 */ /* 0x002ff00003800000 */
.L_x_59:
[----:B------:R-:W-:Y:S01]  /*1b80*/  R2UR UR12, R18 ;  /* 0x00000000120c72ca */ /* 0x000fe200000e0000 */
[----:B------:R-:W-:Y:S01]  /*1b90*/  IMAD R21, R3, 0x8, R16 ;  /* 0x0000000803157824 */ /* 0x000fe200078e0210 */
[----:B------:R-:W-:Y:S01]  /*1ba0*/  IADD3 R18, P1, PT, R12, 0x40, RZ ;  /* 0x000000400c127810 */ /* 0x000fe20007f3e0ff */
[--C-:B------:R-:W-:Y:S01]  /*1bb0*/  IMAD R2, R5, 0x3000, R0.reuse ;  /* 0x0000300005027824 */ /* 0x100fe200078e0200 */
[----:B------:R-:W-:Y:S01]  /*1bc0*/  R2UR UR14, R11 ;  /* 0x000000000b0e72ca */ /* 0x000fe200000e0000 */
[--C-:B-1----:R-:W-:Y:S01]  /*1bd0*/  IMAD R23, R5, 0x200, R0.reuse ;  /* 0x0000020005177824 */ /* 0x102fe200078e0200 */
[----:B------:R-:W-:Y:S01]  /*1be0*/  LOP3.LUT R14, R14, R19, RZ, 0x3c, !PT ;  /* 0x000000130e0e7212 */ /* 0x000fe200078e3cff */
[--C-:B------:R-:W-:Y:S01]  /*1bf0*/  IMAD.X R19, RZ, RZ, R13.reuse, P1 ;  /* 0x000000ffff137224 */ /* 0x100fe200008e060d */
[----:B------:R-:W1:Y:S01]  /*1c00*/  LDCU.64 UR18, c[0x0][0x348] ;  /* 0x00006900ff1277ac */ /* 0x000e620008000a00 */
[----:B------:R-:W-:Y:S01]  /*1c10*/  IADD3 R22, P0, PT, R12, 0xc0, RZ ;  /* 0x000000c00c167810 */ /* 0x000fe20007f1e0ff */
[----:B------:R-:W-:Y:S01]  /*1c20*/  IMAD.MOV.U32 R26, RZ, RZ, 0x7380 ;  /* 0x00007380ff1a7424 */ /* 0x000fe200078e00ff */
[----:B------:R-:W-:Y:S01]  /*1c30*/  R2UR UR8, R2 ;  /* 0x00000000020872ca */ /* 0x000fe200000e0000 */
[----:B------:R-:W-:Y:S01]  /*1c40*/  UMOV UR20, 0x0 ;  /* 0x0000000000147882 */ /* 0x000fe20000000000 */
[----:B------:R-:W-:Y:S01]  /*1c50*/  R2UR UR13, R17 ;  /* 0x00000000110d72ca */ /* 0x000fe200000e0000 */
[----:B------:R-:W-:Y:S01]  /*1c60*/  UIADD3 UR12, UPT, UPT, UR12, 0x4000, URZ ;  /* 0x000040000c0c7890 */ /* 0x000fe2000fffe0ff */
[----:B------:R-:W-:Y:S01]  /*1c70*/  R2UR UR15, R7 ;  /* 0x00000000070f72ca */ /* 0x000fe200000e0000 */
[----:B------:R-:W-:Y:S01]  /*1c80*/  UMOV UR21, 0x10000000 ;  /* 0x1000000000157882 */ /* 0x000fe20000000000 */
[----:B------:R-:W-:Y:S01]  /*1c90*/  R2UR UR28, R18 ;  /* 0x00000000121c72ca */ /* 0x000fe200000e0000 */
[----:B------:R-:W-:Y:S01]  /*1ca0*/  UIADD3 UR14, UPT, UPT, UR14, -0x100, URZ ;  /* 0xffffff000e0e7890 */ /* 0x000fe2000fffe0ff */
[----:B------:R-:W-:Y:S01]  /*1cb0*/  R2UR UR29, R19 ;  /* 0x00000000131d72ca */ /* 0x000fe200000e0000 */
[----:B------:R-:W-:Y:S01]  /*1cc0*/  VIADD R4, R3, 0x1 ;  /* 0x0000000103047836 */ /* 0x000fe20000000000 */
[----:B------:R-:W-:Y:S01]  /*1cd0*/  R2UR UR16, R23 ;  /* 0x00000000171072ca */ /* 0x000fe200000e0000 */
[----:B------:R-:W-:Y:S01]  /*1ce0*/  IMAD.X R23, RZ, RZ, R13, P0 ;  /* 0x000000ffff177224 */ /* 0x000fe200000e060d */
[----:B------:R-:W-:Y:S01]  /*1cf0*/  R2UR UR26, R22 ;  /* 0x00000000161a72ca */ /* 0x000fe200000e0000 */
[----:B------:R-:W-:Y:S01]  /*1d00*/  UIADD3 UR8, UPT, UPT, UR8, 0x20000, URZ ;  /* 0x0002000008087890 */ /* 0x000fe2000fffe0ff */
[----:B------:R-:W-:Y:S01]  /*1d10*/  R2UR UR11, R6 ;  /* 0x00000000060b72ca */ /* 0x000fe200000e0000 */
[----:B-1----:R-:W-:Y:S01]  /*1d20*/  UIADD3 UR24, UP1, UPT, UR18, 0x140, URZ ;  /* 0x0000014012187890 */ /* 0x002fe2000ff3e0ff */
[----:B------:R-:W-:Y:S01]  /*1d30*/  R2UR UR27, R23 ;  /* 0x00000000171b72ca */ /* 0x000fe200000e0000 */
[----:B------:R-:W-:Y:S01]  /*1d40*/  UMOV UR9, UR13 ;  /* 0x0000000d00097c82 */ /* 0x000fe20008000000 */
[----:B------:R-:W-:Y:S01]  /*1d50*/  R2UR UR7, R15 ;  /* 0x000000000f0772ca */ /* 0x000fe200000e0000 */
[----:B------:R-:W-:Y:S01]  /*1d60*/  UMOV UR10, UR14 ;  /* 0x0000000e000a7c82 */ /* 0x000fe20008000000 */
[----:B------:R-:W-:Y:S01]  /*1d70*/  UIADD3.X UR25, UPT, UPT, URZ, UR19, URZ, UP1, !UPT ;  /* 0x00000013ff197290 */ /* 0x000fe20008ffe4ff */
[----:B------:R1:W-:Y:S01]  /*1d80*/  UTMALDG.2D [UR12], [UR28], desc[UR20] ;  /* 0x0000140c1c0075b4 */ /* 0x0003e20008009000 */
[----:B------:R-:W-:Y:S01]  /*1d90*/  UIADD3 UR22, UP0, UPT, UR18, 0x1c0, URZ ;  /* 0x000001c012167890 */ /* 0x000fe2000ff1e0ff */
[----:B------:R-:W-:Y:S01]  /*1da0*/  LOP3.LUT R25, R14, 0x1, RZ, 0x3c, !PT ;  /* 0x000000010e197812 */ /* 0x000fe200078e3cff */
[----:B------:R-:W-:Y:S01]  /*1db0*/  UIADD3 UR4, UPT, UPT, UR16, 0x35000, URZ ;  /* 0x0003500010047890 */ /* 0x000fe2000fffe0ff */
[----:B------:R-:W-:Y:S01]  /*1dc0*/  ISETP.NE.AND P0, PT, R3, 0x6, PT ;  /* 0x000000060300780c */ /* 0x000fe20003f05270 */
[----:B------:R-:W-:Y:S01]  /*1dd0*/  UMOV UR5, UR13 ;  /* 0x0000000d00057c82 */ /* 0x000fe20008000000 */
[----:B------:R-:W-:Y:S01]  /*1de0*/  UMOV UR6, UR15 ;  /* 0x0000000f00067c82 */ /* 0x000fe20008000000 */
[----:B------:R-:W-:Y:S01]  /*1df0*/  UIADD3 UR16, UPT, UPT, UR16, 0x35e00, URZ ;  /* 0x00035e0010107890 */ /* 0x000fe2000fffe0ff */
[----:B------:R1:W-:Y:S01]  /*1e00*/  UTMALDG.2D [UR8], [UR26], desc[UR20] ;  /* 0x000014081a0075b4 */ /* 0x0003e20008009000 */
[----:B------:R-:W-:Y:S01]  /*1e10*/  UIADD3.X UR23, UPT, UPT, URZ, UR19, URZ, UP0, !UPT ;  /* 0x00000013ff177290 */ /* 0x000fe200087fe4ff */
[----:B------:R-:W-:Y:S01]  /*1e20*/  IMAD.U32 R24, R25, -0x80000000, RZ ;  /* 0x8000000019187824 */ /* 0x000fe200078e00ff */
[----:B------:R-:W-:Y:S01]  /*1e30*/  UMOV UR17, UR13 ;  /* 0x0000000d00117c82 */ /* 0x000fe20008000000 */
[----:B------:R-:W-:Y:S01]  /*1e40*/  UMOV UR18, UR11 ;  /* 0x0000000b00127c82 */ /* 0x000fe20008000000 */
[----:B------:R-:W-:Y:S01]  /*1e50*/  UMOV UR19, UR7 ;  /* 0x0000000700137c82 */ /* 0x000fe20008000000 */
[C-C-:B------:R-:W-:Y:S01]  /*1e60*/  IMAD R2, R3.reuse, 0x3000, R0.reuse ;  /* 0x0000300003027824 */ /* 0x140fe200078e0200 */
[----:B------:R1:W-:Y:S03]  /*1e70*/  UTMALDG.2D [UR4], [UR24], desc[UR20] ;  /* 0x00001404180075b4 */ /* 0x0003e60008009000 */
[----:B------:R1:W-:Y:S01]  /*1e80*/  UTMALDG.2D [UR16], [UR22], desc[UR20] ;  /* 0x00001410160075b4 */ /* 0x0003e20008009000 */
[----:B------:R2:W-:Y:S01]  /*1e90*/  SYNCS.ARRIVE.TRANS64 RZ, [R17+URZ], R26 ;  /* 0x0000001a11ff79a7 */ /* 0x0005e200080000ff */
[----:B------:R-:W3:Y:S01]  /*1ea0*/  SYNCS.PHASECHK.TRANS64.TRYWAIT P1, [R21+URZ+0x38], R24 ;  /* 0x00003818150075a7 */ /* 0x000ee200080211ff */
[----:B--2---:R-:W-:Y:S01]  /*1eb0*/  IMAD R17, R3, 0x4000, R0 ;  /* 0x0000400003117824 */ /* 0x004fe200078e0200 */
[----:B------:R-:W-:Y:S01]  /*1ec0*/  SEL R3, R4, RZ, P0 ;  /* 0x000000ff04037207 */ /* 0x000fe20000000000 */
[----:B-1-3--:R-:W-:Y:S06]  /*1ed0*/  @!P1 BRA `(.L_x_27) ;  /* 0x0000001800f49947 */ /* 0x00afec0003800000 */
.L_x_61:
[----:B------:R-:W-:Y:S01]  /*1ee0*/  R2UR UR8, R17 ;  /* 0x00000000110872ca */ /* 0x000fe200000e0000 */
[----:B------:R-:W-:Y:S01]  /*1ef0*/  UMOV UR14, 0x0 ;  /* 0x00000000000e7882 */ /* 0x000fe20000000000 */
[----:B------:R-:W-:Y:S01]  /*1f00*/  R2UR UR10, R11 ;  /* 0x000000000b0a72ca */ /* 0x000fe200000e0000 */
[----:B------:R-:W-:Y:S01]  /*1f10*/  UMOV UR15, 0x10000000 ;  /* 0x10000000000f7882 */ /* 0x000fe20000000000 */
[----:B------:R-:W-:Y:S01]  /*1f20*/  R2UR UR4, R2 ;  /* 0x00000000020472ca */ /* 0x000fe200000e0000 */
[----:B------:R-:W-:Y:S01]  /*1f30*/  IMAD.MOV.U32 R4, RZ, RZ, 0x7000 ;  /* 0x00007000ff047424 */ /* 0x000fe200078e00ff */
[----:B------:R-:W-:Y:S01]  /*1f40*/  R2UR UR9, R21 ;  /* 0x00000000150972ca */ /* 0x000fe200000e0000 */
[C---:B------:R-:W-:Y:S01]  /*1f50*/  IMAD R17, R3.reuse, 0x8, R16 ;  /* 0x0000000803117824 */ /* 0x040fe200078e0210 */
[----:B------:R-:W-:Y:S01]  /*1f60*/  R2UR UR16, R18 ;  /* 0x00000000121072ca */ /* 0x000fe200000e0000 */
[----:B------:R-:W-:Y:S01]  /*1f70*/  VIADD R5, R3, 0x1 ;  /* 0x0000000103057836 */ /* 0x000fe20000000000 */
[----:B------:R-:W-:Y:S01]  /*1f80*/  R2UR UR17, R19 ;  /* 0x00000000131172ca */ /* 0x000fe200000e0000 */
[--C-:B------:R-:W-:Y:S01]  /*1f90*/  IMAD R2, R3, 0x3000, R0.reuse ;  /* 0x0000300003027824 */ /* 0x100fe200078e0200 */
[----:B------:R-:W-:Y:S01]  /*1fa0*/  R2UR UR11, R7 ;  /* 0x00000000070b72ca */ /* 0x000fe200000e0000 */
[----:B------:R-:W-:Y:S01]  /*1fb0*/  UIADD3 UR8, UPT, UPT, UR8, 0x4000, URZ ;  /* 0x0000400008087890 */ /* 0x000fe2000fffe0ff */
[----:B------:R-:W-:Y:S01]  /*1fc0*/  R2UR UR12, R22 ;  /* 0x00000000160c72ca */ /* 0x000fe200000e0000 */
[----:B------:R-:W-:Y:S01]  /*1fd0*/  UIADD3 UR10, UPT, UPT, UR10, -0x80, URZ ;  /* 0xffffff800a0a7890 */ /* 0x000fe2000fffe0ff */
[----:B------:R-:W-:Y:S01]  /*1fe0*/  R2UR UR13, R23 ;  /* 0x00000000170d72ca */ /* 0x000fe200000e0000 */
[----:B------:R-:W-:Y:S01]  /*1ff0*/  UIADD3 UR4, UPT, UPT, UR4, 0x20000, URZ ;  /* 0x0002000004047890 */ /* 0x000fe2000fffe0ff */
[----:B------:R-:W-:Y:S01]  /*2000*/  R2UR UR7, R6 ;  /* 0x00000000060772ca */ /* 0x000fe200000e0000 */
[----:B------:R-:W-:Y:S01]  /*2010*/  UMOV UR5, UR9 ;  /* 0x0000000900057c82 */ /* 0x000fe20008000000 */
[C---:B------:R-:W-:Y:S02]  /*2020*/  ISETP.NE.AND P0, PT, R3.reuse, RZ, PT ;  /* 0x000000ff0300720c */ /* 0x040fe40003f05270 */
[----:B------:R-:W-:Y:S02]  /*2030*/  UMOV UR6, UR10 ;  /* 0x0000000a00067c82 */ /* 0x000fe40008000000 */
[----:B-1----:R-:W-:Y:S01]  /*2040*/  SEL R25, RZ, 0x1, P0 ;  /* 0x00000001ff197807 */ /* 0x002fe20000000000 */
[----:B------:R1:W-:Y:S01]  /*2050*/  UTMALDG.2D [UR8], [UR16], desc[UR14] ;  /* 0x00000e08100075b4 */ /* 0x0003e20008009000 */
[----:B------:R-:W-:Y:S02]  /*2060*/  ISETP.NE.AND P0, PT, R3, 0x6, PT ;  /* 0x000000060300780c */ /* 0x000fe40003f05270 */
[----:B------:R-:W-:Y:S02]  /*2070*/  LOP3.LUT R14, R14, R25, RZ, 0x3c, !PT ;  /* 0x000000190e0e7212 */ /* 0x000fe400078e3cff */
[----:B------:R-:W-:Y:S02]  /*2080*/  SEL R5, R5, RZ, P0 ;  /* 0x000000ff05057207 */ /* 0x000fe40000000000 */
[----:B------:R-:W-:Y:S01]  /*2090*/  LOP3.LUT R25, R14, 0x1, RZ, 0x3c, !PT ;  /* 0x000000010e197812 */ /* 0x000fe200078e3cff */
[----:B------:R1:W-:Y:S01]  /*20a0*/  UTMALDG.2D [UR4], [UR12], desc[UR14] ;  /* 0x00000e040c0075b4 */ /* 0x0003e20008009000 */
[----:B------:R2:W-:Y:S01]  /*20b0*/  SYNCS.ARRIVE.TRANS64 RZ, [R21+URZ], R4 ;  /* 0x0000000415ff79a7 */ /* 0x0005e200080000ff */
[----:B------:R-:W-:Y:S02]  /*20c0*/  ISETP.NE.AND P0, PT, R5, RZ, PT ;  /* 0x000000ff0500720c */ /* 0x000fe40003f05270 */
[----:B------:R-:W-:Y:S04]  /*20d0*/  IMAD.U32 R24, R25, -0x80000000, RZ ;  /* 0x8000000019187824 */ /* 0x000fe800078e00ff */
[----:B------:R-:W3:Y:S01]  /*20e0*/  SYNCS.PHASECHK.TRANS64.TRYWAIT P1, [R17+URZ+0x38], R24 ;  /* 0x00003818110075a7 */ /* 0x000ee200080211ff */
[----:B--2---:R-:W-:Y:S01]  /*20f0*/  IMAD R21, R3, 0x4000, R0 ;  /* 0x0000400003157824 */ /* 0x004fe200078e0200 */
[----:B-1-3--:R-:W-:Y:S06]  /*2100*/  @!P1 BRA `(.L_x_28) ;  /* 0x0000001800809947 */ /* 0x00afec0003800000 */
.L_x_63:
[----:B------:R-:W-:Y:S01]  /*2110*/  R2UR UR8, R21 ;  /* 0x00000000150872ca */ /* 0x000fe200000e0000 */
[----:B------:R-:W-:Y:S01]  /*2120*/  UMOV UR14, 0x0 ;  /* 0x00000000000e7882 */ /* 0x000fe20000000000 */
[----:B------:R-:W-:Y:S01]  /*2130*/  R2UR UR4, R2 ;  /* 0x00000000020472ca */ /* 0x000fe200000e0000 */
[----:B------:R-:W-:Y:S01]  /*2140*/  UMOV UR15, 0x10000000 ;  /* 0x10000000000f7882 */ /* 0x000fe20000000000 */
[----:B------:R-:W-:Y:S01]  /*2150*/  R2UR UR9, R17 ;  /* 0x00000000110972ca */ /* 0x000fe200000e0000 */
[----:B------:R-:W-:Y:S01]  /*2160*/  IMAD R3, R5, 0x8, R16 ;  /* 0x0000000805037824 */ /* 0x000fe200078e0210 */
[----:B------:R-:W-:Y:S02]  /*2170*/  R2UR UR10, R11 ;  /* 0x000000000b0a72ca */ /* 0x000fe400000e0000 */
[----:B------:R-:W-:Y:S02]  /*2180*/  R2UR UR16, R18 ;  /* 0x00000000121072ca */ /* 0x000fe400000e0000 */
[----:B------:R-:W-:Y:S02]  /*2190*/  R2UR UR17, R19 ;  /* 0x00000000131172ca */ /* 0x000fe400000e0000 */
[----:B------:R-:W-:Y:S01]  /*21a0*/  R2UR UR11, R7 ;  /* 0x00000000070b72ca */ /* 0x000fe200000e0000 */
[----:B------:R-:W-:Y:S01]  /*21b0*/  UIADD3 UR8, UPT, UPT, UR8, 0x4000, URZ ;  /* 0x0000400008087890 */ /* 0x000fe2000fffe0ff */
[----:B------:R-:W-:Y:S01]  /*21c0*/  R2UR UR12, R22 ;  /* 0x00000000160c72ca */ /* 0x000fe200000e0000 */
[----:B------:R-:W-:Y:S01]  /*21d0*/  UIADD3 UR4, UPT, UPT, UR4, 0x20000, URZ ;  /* 0x0002000004047890 */ /* 0x000fe2000fffe0ff */
[----:B------:R-:W-:Y:S01]  /*21e0*/  R2UR UR13, R23 ;  /* 0x00000000170d72ca */ /* 0x000fe200000e0000 */
[----:B------:R-:W-:Y:S01]  /*21f0*/  UMOV UR5, UR9 ;  /* 0x0000000900057c82 */ /* 0x000fe20008000000 */
[----:B------:R-:W-:Y:S01]  /*2200*/  R2UR UR7, R6 ;  /* 0x00000000060772ca */ /* 0x000fe200000e0000 */
[----:B------:R-:W-:Y:S01]  /*2210*/  UMOV UR6, UR10 ;  /* 0x0000000a00067c82 */ /* 0x000fe20008000000 */
[----:B------:R-:W-:Y:S04]  /*2220*/  SEL R21, RZ, 0x1, P0 ;  /* 0x00000001ff157807 */ /* 0x000fe80000000000 */
[----:B------:R-:W-:Y:S01]  /*2230*/  LOP3.LUT R14, R14, R21, RZ, 0x3c, !PT ;  /* 0x000000150e0e7212 */ /* 0x000fe200078e3cff */
[----:B------:R2:W-:Y:S03]  /*2240*/  UTMALDG.2D [UR8], [UR16], desc[UR14] ;  /* 0x00000e08100075b4 */ /* 0x0005e60008009000 */
[----:B------:R-:W-:Y:S03]  /*2250*/  LOP3.LUT R21, R14, 0x1, RZ, 0x3c, !PT ;  /* 0x000000010e157812 */ /* 0x000fe600078e3cff */
[----:B------:R2:W-:Y:S01]  /*2260*/  UTMALDG.2D [UR4], [UR12], desc[UR14] ;  /* 0x00000e040c0075b4 */ /* 0x0005e20008009000 */
[----:B------:R2:W-:Y:S01]  /*2270*/  SYNCS.ARRIVE.TRANS64 RZ, [R17+URZ], R4 ;  /* 0x0000000411ff79a7 */ /* 0x0005e200080000ff */
[----:B------:R-:W-:Y:S02]  /*2280*/  IMAD.U32 R24, R21, -0x80000000, RZ ;  /* 0x8000000015187824 */ /* 0x000fe400078e00ff */
[----:B------:R-:W-:Y:S02]  /*2290*/  VIADD R21, R11, 0x80 ;  /* 0x000000800b157836 */ /* 0x000fe40000000000 */
[----:B------:R-:W3:Y:S02]  /*22a0*/  SYNCS.PHASECHK.TRANS64.TRYWAIT P0, [R3+URZ+0x38], R24 ;  /* 0x00003818030075a7 */ /* 0x000ee400080011ff */
[----:B--23--:R-:W-:Y:S05]  /*22b0*/  @!P0 BRA `(.L_x_29) ;  /* 0x00000018002c8947 */ /* 0x00cfea0003800000 */
.L_x_65:
[----:B------:R-:W-:Y:S01]  /*22c0*/  R2UR UR16, R18 ;  /* 0x00000000121072ca */ /* 0x000fe200000e0000 */
[--C-:B-1----:R-:W-:Y:S01]  /*22d0*/  IMAD R17, R5, 0x4000, R0.reuse ;  /* 0x0000400005117824 */ /* 0x102fe200078e0200 */
[----:B------:R-:W-:Y:S01]  /*22e0*/  R2UR UR17, R19 ;  /* 0x00000000131172ca */ /* 0x000fe200000e0000 */
[----:B------:R-:W-:Y:S01]  /*22f0*/  UMOV UR14, 0x0 ;  /* 0x00000000000e7882 */ /* 0x000fe20000000000 */
[----:B------:R-:W-:Y:S01]  /*2300*/  R2UR UR10, R21 ;  /* 0x00000000150a72ca */ /* 0x000fe200000e0000 */
[----:B------:R-:W-:Y:S01]  /*2310*/  UMOV UR15, 0x10000000 ;  /* 0x10000000000f7882 */ /* 0x000fe20000000000 */
[----:B------:R-:W-:Y:S01]  /*2320*/  R2UR UR8, R17 ;  /* 0x00000000110872ca */ /* 0x000fe200000e0000 */
[----:B------:R-:W-:Y:S01]  /*2330*/  IMAD R2, R5, 0x3000, R0 ;  /* 0x0000300005027824 */ /* 0x000fe200078e0200 */
[----:B------:R-:W-:Y:S01]  /*2340*/  R2UR UR9, R3 ;  /* 0x00000000030972ca */ /* 0x000fe200000e0000 */
[----:B------:R-:W-:Y:S01]  /*2350*/  VIADD R17, R5, 0x1 ;  /* 0x0000000105117836 */ /* 0x000fe20000000000 */
[----:B------:R-:W-:Y:S01]  /*2360*/  R2UR UR11, R7 ;  /* 0x00000000070b72ca */ /* 0x000fe200000e0000 */
[----:B------:R-:W-:Y:S01]  /*2370*/  VIADD R11, R11, 0x200 ;  /* 0x000002000b0b7836 */ /* 0x000fe20000000000 */
[----:B------:R-:W-:Y:S01]  /*2380*/  R2UR UR4, R2 ;  /* 0x00000000020472ca */ /* 0x000fe200000e0000 */
[----:B------:R-:W-:Y:S01]  /*2390*/  VIADD R15, R15, 0x1 ;  /* 0x000000010f0f7836 */ /* 0x000fe20000000000 */
[----:B------:R-:W-:Y:S02]  /*23a0*/  R2UR UR12, R22 ;  /* 0x00000000160c72ca */ /* 0x000fe400000e0000 */
[----:B------:R-:W-:Y:S01]  /*23b0*/  R2UR UR13, R23 ;  /* 0x00000000170d72ca */ /* 0x000fe200000e0000 */
[----:B------:R-:W-:Y:S01]  /*23c0*/  UMOV UR6, UR10 ;  /* 0x0000000a00067c82 */ /* 0x000fe20008000000 */
[----:B------:R-:W-:Y:S01]  /*23d0*/  R2UR UR7, R6 ;  /* 0x00000000060772ca */ /* 0x000fe200000e0000 */
[----:B------:R-:W-:Y:S01]  /*23e0*/  UIADD3 UR8, UPT, UPT, UR8, 0x4000, URZ ;  /* 0x0000400008087890 */ /* 0x000fe2000fffe0ff */
[----:B------:R-:W-:Y:S01]  /*23f0*/  ISETP.NE.AND P0, PT, R5, 0x6, PT ;  /* 0x000000060500780c */ /* 0x000fe20003f05270 */
[----:B------:R-:W-:Y:S03]  /*2400*/  UMOV UR5, UR9 ;  /* 0x0000000900057c82 */ /* 0x000fe60008000000 */
[----:B------:R-:W-:Y:S01]  /*2410*/  SEL R5, R17, RZ, P0 ;  /* 0x000000ff11057207 */ /* 0x000fe20000000000 */
[----:B------:R-:W-:Y:S01]  /*2420*/  UIADD3 UR4, UPT, UPT, UR4, 0x20000, URZ ;  /* 0x0002000004047890 */ /* 0x000fe2000fffe0ff */
[----:B------:R-:W-:Y:S02]  /*2430*/  ISETP.NE.AND P0, PT, R11, 0x1d00, PT ;  /* 0x00001d000b00780c */ /* 0x000fe40003f05270 */
[----:B------:R1:W-:Y:S01]  /*2440*/  UTMALDG.2D [UR8], [UR16], desc[UR14] ;  /* 0x00000e08100075b4 */ /* 0x0003e20008009000 */
[----:B------:R-:W-:Y:S05]  /*2450*/  ISETP.NE.AND P1, PT, R5, RZ, PT ;  /* 0x000000ff0500720c */ /* 0x000fea0003f25270 */
[----:B------:R1:W-:Y:S01]  /*2460*/  UTMALDG.2D [UR4], [UR12], desc[UR14] ;  /* 0x00000e040c0075b4 */ /* 0x0003e20008009000 */
[----:B------:R2:W-:Y:S02]  /*2470*/  SYNCS.ARRIVE.TRANS64 RZ, [R3+URZ], R4 ;  /* 0x0000000403ff79a7 */ /* 0x0005e400080000ff */
[----:B--2---:R-:W-:Y:S04]  /*2480*/  SEL R3, RZ, 0x1, P1 ;  /* 0x00000001ff037807 */ /* 0x004fe80000800000 */
[----:B------:R-:W-:Y:S01]  /*2490*/  LOP3.LUT R14, R14, R3, RZ, 0x3c, !PT ;  /* 0x000000030e0e7212 */ /* 0x000fe200078e3cff */
[----:B-1----:R-:W-:Y:S06]  /*24a0*/  @P0 BRA `(.L_x_30) ;  /* 0xfffffff400840947 */ /* 0x002fec000383ffff */
[----:B------:R-:W-:-:S13]  /*24b0*/  ISETP.NE.AND P0, PT, R10, R8, PT ;  /* 0x000000080a00720c */ /* 0x000fda0003f05270 */
[----:B------:R-:W-:Y:S05]  /*24c0*/  @!P0 EXIT ;  /* 0x000000000000894d */ /* 0x000fea0003800000 */
[----:B------:R-:W-:-:S05]  /*24d0*/  IADD3 R10, PT, PT, R10, 0x1, RZ ;  /* 0x000000010a0a7810 */ /* 0x000fca0007ffe0ff */
[----:B------:R-:W-:Y:S01]  /*24e0*/  IMAD R0, R10, 0x81, R9 ;  /* 0x000000810a007824 */ /* 0x000fe200078e0209 */
[----:B------:R-:W-:Y:S06]  /*24f0*/  BRA `(.L_x_31) ;  /* 0xfffffff4000c7947 */ /* 0x000fec000383ffff */
.L_x_13:
[----:B------:R-:W-:-:S04]  /*2500*/  LOP3.LUT R0, R3, 0xfffffffc, RZ, 0xc0, !PT ;  /* 0xfffffffc03007812 */ /* 0x000fc800078ec0ff */
[----:B------:R-:W-:-:S13]  /*2510*/  ISETP.NE.AND P0, PT, R0, 0x4, PT ;  /* 0x000000040000780c */ /* 0x000fda0003f05270 */
[----:B-1----:R-:W-:Y:S05]  /*2520*/  @P0 EXIT ;  /* 0x000000000000094d */ /* 0x002fea0003800000 */
[----:B------:R-:W1:Y:S01]  /*2530*/  S2R R0, SR_CgaCtaId ;  /* 0x0000000000007919 */ /* 0x000e620000008800 */
[----:B------:R-:W-:-:S04]  /*2540*/  MOV R5, 0x400 ;  /* 0x0000040000057802 */ /* 0x000fc80000000f00 */
[----:B-1----:R-:W-:-:S05]  /*2550*/  LEA R0, R0, R5, 0x18 ;  /* 0x0000000500007211 */ /* 0x002fca00078ec0ff */
[----:B------:R-:W1:Y:S02]  /*2560*/  LDS R4, [R0+0x36cc8] ;  /* 0x036cc80000047984 */ /* 0x000e640000000800 */
[----:B-1----:R-:W-:-:S13]  /*2570*/  ISETP.NE.AND P0, PT, R4, RZ, PT ;  /* 0x000000ff0400720c */ /* 0x002fda0003f05270 */
[----:B------:R-:W-:Y:S05]  /*2580*/  @!P0 BRA `(.L_x_32) ;  /* 0x0000000000048947 */ /* 0x000fea0003800000 */
[----:B------:R-:W-:Y:S05]  /*2590*/  BPT.TRAP 0x1 ;  /* 0x000000040000795c */ /* 0x000fea0000300000 */
.L_x_32:
[----:B------:R-:W1:Y:S01]  /*25a0*/  S2UR UR4, SR_CTAID.X ;  /* 0x00000000000479c3 */ /* 0x000e620000002500 */
[----:B------:R-:W-:Y:S02]  /*25b0*/  IADD3 R3, PT, PT, R3, -0x4, RZ ;  /* 0xfffffffc03037810 */ /* 0x000fe40007ffe0ff */
[----:B-1----:R-:W-:-:S13]  /*25c0*/  ISETP.LE.U32.AND P0, PT, R2, UR4, PT ;  /* 0x0000000402007c0c */ /* 0x002fda000bf03070 */
[----:B------:R-:W-:Y:S05]  /*25d0*/  @P0 BRA `(.L_x_33) ;  /* 0x00000010000c0947 */ /* 0x000fea0003800000 */
[----:B------:R-:W-:Y:S01]  /*25e0*/  IMAD.U32 R38, RZ, RZ, UR4 ;  /* 0x00000004ff267e24 */ /* 0x000fe2000f8e00ff */
[----:B------:R-:W-:Y:S01]  /*25f0*/  MOV R21, 0xffffffff ;  /* 0xffffffff00157802 */ /* 0x000fe20000000f00 */
[----:B------:R-:W-:Y:S02]  /*2600*/  IMAD.SHL.U32 R5, R23, 0x4, RZ ;  /* 0x0000000417057824 */ /* 0x000fe400078e00ff */
[----:B------:R-:W-:Y:S01]  /*2610*/  IMAD.SHL.U32 R39, R3, 0x800, RZ ;  /* 0x0000080003277824 */ /* 0x000fe200078e00ff */
[----:B------:R-:W-:Y:S01]  /*2620*/  LOP3.LUT R23, RZ, R38, RZ, 0x33, !PT ;  /* 0x00000026ff177212 */ /* 0x000fe200078e33ff */
[C---:B------:R-:W-:Y:S01]  /*2630*/  VIADD R27, R5.reuse, 0x1 ;  /* 0x00000001051b7836 */ /* 0x040fe20000000000 */
[----:B------:R-:W-:Y:S01]  /*2640*/  SHF.R.U32.HI R37, RZ, 0x3, R5 ;  /* 0x00000003ff257819 */ /* 0x000fe20000011605 */
[C---:B------:R-:W-:Y:S01]  /*2650*/  VIADD R7, R5.reuse, 0x2 ;  /* 0x0000000205077836 */ /* 0x040fe20000000000 */
[----:B------:R-:W-:Y:S01]  /*2660*/  IADD3 R25, PT, PT, R5, 0x3, RZ ;  /* 0x0000000305197810 */ /* 0x000fe20007ffe0ff */
[----:B------:R-:W-:Y:S01]  /*2670*/  IMAD.IADD R23, R2, 0x1, R23 ;  /* 0x0000000102177824 */ /* 0x000fe200078e0217 */
[----:B------:R-:W-:Y:S01]  /*2680*/  LOP3.LUT R2, R37, 0x3, RZ, 0xc0, !PT ;  /* 0x0000000325027812 */ /* 0x000fe200078ec0ff */
[----:B------:R-:W-:Y:S01]  /*2690*/  IMAD.MOV.U32 R22, RZ, RZ, RZ ;  /* 0x000000ffff167224 */ /* 0x000fe200078e00ff */
[----:B------:R-:W-:Y:S01]  /*26a0*/  PRMT R24, R38, 0x7610, R24 ;  /* 0x0000761026187816 */ /* 0x000fe20000000018 */
[----:B------:R-:W-:Y:S01]  /*26b0*/  IMAD.HI.U32 R23, R23, 0xfe03f81, RZ ;  /* 0x0fe03f8117177827 */ /* 0x000fe200078e00ff */
[----:B------:R-:W-:-:S02]  /*26c0*/  LOP3.LUT R27, R2, 0x5, R27, 0x78, !PT ;  /* 0x00000005021b7812 */ /* 0x000fc400078e781b */
[C---:B------:R-:W-:Y:S02]  /*26d0*/  LOP3.LUT R26, R2.reuse, 0x6, R7, 0x78, !PT ;  /* 0x00000006021a7812 */ /* 0x040fe400078e7807 */
[----:B------:R-:W-:Y:S02]  /*26e0*/  SHF.R.U32.HI R23, RZ, 0x3, R23 ;  /* 0x00000003ff177819 */ /* 0x000fe40000011617 */
[C---:B------:R-:W-:Y:S02]  /*26f0*/  LOP3.LUT R36, R2.reuse, 0x4, R5, 0xf8, !PT ;  /* 0x0000000402247812 */ /* 0x040fe400078ef805 */
[----:B------:R-:W-:Y:S01]  /*2700*/  LOP3.LUT R25, R2, 0x7, R25, 0x78, !PT ;  /* 0x0000000702197812 */ /* 0x000fe200078e7819 */
[----:B------:R-:W-:-:S07]  /*2710*/  IMAD.MOV R23, RZ, RZ, -R23 ;  /* 0x000000ffff177224 */ /* 0x000fce00078e0a17 */
.L_x_44:
[----:B------:R-:W-:Y:S01]  /*2720*/  IMAD.HI.U32 R41, R38, 0x2fa0be83, RZ ;  /* 0x2fa0be8326297827 */ /* 0x000fe200078e00ff */
[----:B------:R-:W-:Y:S05]  /*2730*/  YIELD ;  /* 0x0000000000007946 */ /* 0x000fea0003800000 */
[----:B------:R-:W-:Y:S01]  /*2740*/  SHF.R.U32.HI R41, RZ, 0x6, R41 ;  /* 0x00000006ff297819 */ /* 0x000fe20000011629 */
[----:B------:R-:W-:Y:S01]  /*2750*/  VIADD R23, R23, 0x1 ;  /* 0x0000000117177836 */ /* 0x000fe20000000000 */
[----:B------:R-:W-:Y:S01]  /*2760*/  ISETP.NE.AND P2, PT, R3, RZ, PT ;  /* 0x000000ff0300720c */ /* 0x000fe20003f45270 */
[----:B------:R-:W-:Y:S01]  /*2770*/  VIADD R21, R21, 0x1 ;  /* 0x0000000115157836 */ /* 0x000fe20000000000 */
[C---:B-1----:R-:W-:Y:S01]  /*2780*/  PRMT R2, R41.reuse, 0x9910, RZ ;  /* 0x0000991029027816 */ /* 0x042fe200000000ff */
[----:B------:R-:W-:Y:S01]  /*2790*/  IMAD R45, R41, -0x8, R20 ;  /* 0xfffffff8292d7824 */ /* 0x000fe200078e0214 */
[----:B------:R-:W-:-:S03]  /*27a0*/  ISETP.NE.AND P0, PT, R23, 0x1, PT ;  /* 0x000000011700780c */ /* 0x000fc60003f05270 */
[----:B------:R-:W-:Y:S01]  /*27b0*/  IMAD R2, R2, 0x158, RZ ;  /* 0x0000015802027824 */ /* 0x000fe200078e02ff */
[----:B------:R-:W-:-:S03]  /*27c0*/  VIMNMX.U32 R45, PT, PT, R45, 0x8, PT ;  /* 0x000000082d2d7848 */ /* 0x000fc60003fe0000 */
[----:B------:R-:W-:Y:S01]  /*27d0*/  IMAD.MOV R5, RZ, RZ, -R2 ;  /* 0x000000ffff057224 */ /* 0x000fe200078e0a02 */
[----:B------:R-:W-:-:S04]  /*27e0*/  MOV R2, 0x2830 ;  /* 0x0000283000027802 */ /* 0x000fc80000000f00 */
[----:B------:R-:W-:-:S05]  /*27f0*/  PRMT R5, R5, 0x7710, RZ ;  /* 0x0000771005057816 */ /* 0x000fca00000000ff */
[----:B------:R-:W-:-:S05]  /*2800*/  IMAD.IADD R44, R5, 0x1, R24 ;  /* 0x00000001052c7824 */ /* 0x000fca00078e0218 */
[----:B------:R-:W-:Y:S02]  /*2810*/  LOP3.LUT R6, R44, 0xffff, RZ, 0xc0, !PT ;  /* 0x0000ffff2c067812 */ /* 0x000fe400078ec0ff */
[----:B------:R-:W-:Y:S05]  /*2820*/  CALL.REL.NOINC `($__internal_3_$__cuda_sm20_div_u16) ;  /* 0x0000001400247944 */ /* 0x000fea0003c00000 */
[C---:B------:R-:W-:Y:S01]  /*2830*/  IMAD.SHL.U32 R7, R21.reuse, 0x8, RZ ;  /* 0x0000000815077824 */ /* 0x040fe200078e00ff */
[----:B------:R-:W-:Y:S02]  /*2840*/  SHF.R.U32.HI R5, RZ, 0x1, R21 ;  /* 0x00000001ff057819 */ /* 0x000fe40000011615 */
[----:B------:R-:W-:Y:S02]  /*2850*/  LOP3.LUT R40, R21, 0x1, RZ, 0xc0, !PT ;  /* 0x0000000115287812 */ /* 0x000fe400078ec0ff */
[----:B------:R-:W-:Y:S02]  /*2860*/  LOP3.LUT R7, R7, 0x8, RZ, 0xc0, !PT ;  /* 0x0000000807077812 */ /* 0x000fe400078ec0ff */
[----:B------:R-:W-:Y:S01]  /*2870*/  LOP3.LUT R5, R5, 0x1, RZ, 0xc0, !PT ;  /* 0x0000000105057812 */ /* 0x000fe200078ec0ff */
[----:B------:R-:W-:Y:S02]  /*2880*/  IMAD R40, R40, 0x60, RZ ;  /* 0x0000006028287824 */ /* 0x000fe400078e02ff */
[----:B------:R-:W-:-:S02]  /*2890*/  IMAD.IADD R2, R0, 0x1, R7 ;  /* 0x0000000100027824 */ /* 0x000fc400078e0207 */
[----:B------:R-:W-:-:S04]  /*28a0*/  IMAD.U32 R5, R5, -0x80000000, RZ ;  /* 0x8000000005057824 */ /* 0x000fc800078e00ff */
[----:B------:R-:W1:Y:S02]  /*28b0*/  SYNCS.PHASECHK.TRANS64.TRYWAIT P1, [R2+URZ+0x36ca8], R5 ;  /* 0x036ca805020075a7 */ /* 0x000e6400080211ff */
[----:B-1----:R-:W-:Y:S05]  /*28c0*/  @!P1 BRA `(.L_x_34) ;  /* 0x0000001000c09947 */ /* 0x002fea0003800000 */
.L_x_67:
[----:B------:R-:W-:Y:S01]  /*28d0*/  NOP ;  /* 0x0000000000007918 */ /* 0x000fe20000000000 */
[----:B------:R-:W-:Y:S05]  /*28e0*/  @P2 BRA `(.L_x_35) ;  /* 0x0000000000042947 */ /* 0x000fea0003800000 */
[----:B------:R-:W-:-:S04]  /*28f0*/  DEPBAR.LE SB0, 0x1 ;  /* 0x000080400000791a */ /* 0x000fc80000000000 */
.L_x_35:
[----:B------:R-:W-:Y:S05]  /*2900*/  WARPSYNC.ALL ;  /* 0x0000000000007948 */ /* 0x000fea0003800000 */
[----:B------:R-:W-:Y:S01]  /*2910*/  NOP ;  /* 0x0000000000007918 */ /* 0x000fe20000000000 */
[----:B------:R-:W-:Y:S01]  /*2920*/  BAR.SYNC.DEFER_BLOCKING 0x8, 0x80 ;  /* 0x0202000000007b1d */ /* 0x000fe20000010000 */
[----:B------:R-:W-:Y:S01]  /*2930*/  R2UR UR5, R40 ;  /* 0x00000000280572ca */ /* 0x000fe200000e0000 */
[----:B------:R-:W-:Y:S01]  /*2940*/  IMAD R30, R22, 0x2000, R39 ;  /* 0x00002000161e7824 */ /* 0x000fe200078e0227 */
[----:B------:R-:W-:Y:S02]  /*2950*/  R2UR UR4, R40 ;  /* 0x00000000280472ca */ /* 0x000fe400000e0000 */
[----:B------:R-:W-:Y:S01]  /*2960*/  ISETP.NE.AND P1, PT, R3, RZ, PT ;  /* 0x000000ff0300720c */ /* 0x000fe20003f25270 */
[----:B------:R-:W-:-:S08]  /*2970*/  IMAD R43, R37, 0x80, R30 ;  /* 0x00000080252b7824 */ /* 0x000fd000078e021e */
[----:B------:R-:W2:Y:S01]  /*2980*/  LDTM.x8 R12, tmem[UR5] ;  /* 0x00000005000c79ee */ /* 0x000ea200081c0000 */
[C---:B------:R-:W-:Y:S01]  /*2990*/  R2UR UR5, R40.reuse ;  /* 0x00000000280572ca */ /* 0x040fe200000e0000 */
[----:B------:R-:W-:Y:S01]  /*29a0*/  NOP ;  /* 0x0000000000007918 */ /* 0x000fe20000000000 */
[----:B-12---:R-:W1:Y:S01]  /*29b0*/  LDTM.x8 R4, tmem[UR4+0x8] ;  /* 0x00000804000479ee */ /* 0x006e6200081c0000 */
[----:B------:R-:W-:Y:S02]  /*29c0*/  R2UR UR4, R40 ;  /* 0x00000000280472ca */ /* 0x000fe400000e0000 */
[----:B------:R-:W-:Y:S01]  /*29d0*/  F2FP.BF16.F32.PACK_AB R28, R13, R12 ;  /* 0x0000000c0d1c723e */ /* 0x000fe200000010ff */
[----:B------:R-:W-:Y:S01]  /*29e0*/  IMAD R13, R36, 0x10, R43 ;  /* 0x00000010240d7824 */ /* 0x000fe200078e022b */
[----:B------:R-:W-:Y:S02]  /*29f0*/  F2FP.BF16.F32.PACK_AB R29, R15, R14 ;  /* 0x0000000e0f1d723e */ /* 0x000fe400000010ff */
[----:B------:R-:W-:-:S02]  /*2a00*/  F2FP.BF16.F32.PACK_AB R30, R17, R16 ;  /* 0x00000010111e723e */ /* 0x000fc400000010ff */
[----:B------:R-:W-:Y:S02]  /*2a10*/  F2FP.BF16.F32.PACK_AB R31, R19, R18 ;  /* 0x00000012131f723e */ /* 0x000fe400000010ff */
[----:B-1----:R-:W-:Y:S01]  /*2a20*/  F2FP.BF16.F32.PACK_AB R32, R5, R4 ;  /* 0x000000040520723e */ /* 0x002fe200000010ff */
[----:B------:R-:W-:Y:S01]  /*2a30*/  IMAD R5, R27, 0x10, R43 ;  /* 0x000000101b057824 */ /* 0x000fe200078e022b */
[----:B------:R-:W-:Y:S01]  /*2a40*/  F2FP.BF16.F32.PACK_AB R33, R7, R6 ;  /* 0x000000060721723e */ /* 0x000fe200000010ff */
[C---:B------:R-:W-:Y:S01]  /*2a50*/  IMAD.IADD R4, R0.reuse, 0x1, R13 ;  /* 0x0000000100047824 */ /* 0x040fe200078e020d */
[----:B------:R-:W-:Y:S01]  /*2a60*/  F2FP.BF16.F32.PACK_AB R34, R9, R8 ;  /* 0x000000080922723e */ /* 0x000fe200000010ff */
[----:B------:R-:W-:Y:S01]  /*2a70*/  IMAD.IADD R6, R0, 0x1, R5 ;  /* 0x0000000100067824 */ /* 0x000fe200078e0205 */
[----:B------:R-:W-:Y:S02]  /*2a80*/  F2FP.BF16.F32.PACK_AB R35, R11, R10 ;  /* 0x0000000a0b23723e */ /* 0x000fe400000010ff */
[----:B------:R-:W-:Y:S01]  /*2a90*/  PRMT R5, R45, 0x9910, RZ ;  /* 0x000099102d057816 */ /* 0x000fe200000000ff */
[----:B------:R1:W-:Y:S01]  /*2aa0*/  STS.128 [R4], R28 ;  /* 0x0000001c04007388 */ /* 0x0003e20000000c00 */
[----:B------:R-:W-:Y:S01]  /*2ab0*/  NOP ;  /* 0x0000000000007918 */ /* 0x000fe20000000000 */
[----:B------:R-:W-:-:S02]  /*2ac0*/  PRMT R45, R42, 0x9910, RZ ;  /* 0x000099102a2d7816 */ /* 0x000fc400000000ff */
[----:B------:R2:W-:Y:S01]  /*2ad0*/  STS.128 [R6], R32 ;  /* 0x0000002006007388 */ /* 0x0005e20000000c00 */
[----:B------:R-:W-:Y:S01]  /*2ae0*/  PRMT R42, R42, 0x9910, RZ ;  /* 0x000099102a2a7816 */ /* 0x000fe200000000ff */
[----:B------:R-:W3:Y:S01]  /*2af0*/  LDTM.x8 R12, tmem[UR5+0x10] ;  /* 0x00001005000c79ee */ /* 0x000ee200081c0000 */
[----:B------:R-:W-:-:S03]  /*2b00*/  NOP ;  /* 0x0000000000007918 */ /* 0x000fc60000000000 */
[----:B------:R-:W-:Y:S02]  /*2b10*/  IMAD R42, R42, 0x60, RZ ;  /* 0x000000602a2a7824 */ /* 0x000fe400078e02ff */
[----:B-1----:R-:W-:Y:S01]  /*2b20*/  IMAD.MOV.U32 R28, RZ, RZ, R5 ;  /* 0x000000ffff1c7224 */ /* 0x002fe200078e0005 */
[----:B---3--:R-:W-:Y:S02]  /*2b30*/  F2FP.BF16.F32.PACK_AB R12, R13, R12 ;  /* 0x0000000c0d0c723e */ /* 0x008fe400000010ff */
[----:B------:R-:W-:Y:S01]  /*2b40*/  F2FP.BF16.F32.PACK_AB R13, R15, R14 ;  /* 0x0000000e0f0d723e */ /* 0x000fe200000010ff */
[----:B--2---:R-:W1:Y:S01]  /*2b50*/  LDTM.x8 R4, tmem[UR4+0x18] ;  /* 0x00001804000479ee */ /* 0x004e6200081c0000 */
[----:B------:R-:W-:Y:S01]  /*2b60*/  F2FP.BF16.F32.PACK_AB R14, R17, R16 ;  /* 0x00000010110e723e */ /* 0x000fe200000010ff */
[----:B------:R-:W-:Y:S01]  /*2b70*/  IMAD R45, R45, R28, RZ ;  /* 0x0000001c2d2d7224 */ /* 0x000fe200078e02ff */
[----:B------:R-:W-:-:S03]  /*2b80*/  F2FP.BF16.F32.PACK_AB R15, R19, R18 ;  /* 0x00000012130f723e */ /* 0x000fc600000010ff */
[----:B------:R-:W-:-:S05]  /*2b90*/  IMAD.MOV R28, RZ, RZ, -R45 ;  /* 0x000000ffff1c7224 */ /* 0x000fca00078e0a2d */
[----:B------:R-:W-:-:S05]  /*2ba0*/  PRMT R29, R28, 0x7710, RZ ;  /* 0x000077101c1d7816 */ /* 0x000fca00000000ff */
[----:B------:R-:W-:-:S05]  /*2bb0*/  IMAD.IADD R44, R44, 0x1, R29 ;  /* 0x000000012c2c7824 */ /* 0x000fca00078e021d */
[----:B------:R-:W-:Y:S02]  /*2bc0*/  LOP3.LUT R44, R44, 0xffff, RZ, 0xc0, !PT ;  /* 0x0000ffff2c2c7812 */ /* 0x000fe400078ec0ff */
[----:B-1----:R-:W-:Y:S02]  /*2bd0*/  F2FP.BF16.F32.PACK_AB R4, R5, R4 ;  /* 0x000000040504723e */ /* 0x002fe400000010ff */
[----:B------:R-:W-:Y:S02]  /*2be0*/  F2FP.BF16.F32.PACK_AB R5, R7, R6 ;  /* 0x000000060705723e */ /* 0x000fe400000010ff */
[----:B------:R-:W-:Y:S01]  /*2bf0*/  F2FP.BF16.F32.PACK_AB R6, R9, R8 ;  /* 0x000000080906723e */ /* 0x000fe200000010ff */
[--C-:B------:R-:W-:Y:S01]  /*2c00*/  IMAD R9, R26, 0x10, R43.reuse ;  /* 0x000000101a097824 */ /* 0x100fe200078e022b */
[----:B------:R-:W-:Y:S01]  /*2c10*/  F2FP.BF16.F32.PACK_AB R7, R11, R10 ;  /* 0x0000000a0b07723e */ /* 0x000fe200000010ff */
[----:B------:R-:W-:Y:S02]  /*2c20*/  IMAD R43, R25, 0x10, R43 ;  /* 0x00000010192b7824 */ /* 0x000fe400078e022b */
[----:B------:R-:W-:-:S02]  /*2c30*/  IMAD.IADD R9, R0, 0x1, R9 ;  /* 0x0000000100097824 */ /* 0x000fc400078e0209 */
[----:B------:R-:W-:Y:S02]  /*2c40*/  IMAD.IADD R8, R0, 0x1, R43 ;  /* 0x0000000100087824 */ /* 0x000fe400078e022b */
[----:B------:R-:W-:Y:S01]  /*2c50*/  IMAD R43, R41, 0x8, R44 ;  /* 0x00000008292b7824 */ /* 0x000fe200078e022c */
[----:B------:R1:W-:Y:S01]  /*2c60*/  STS.128 [R9], R12 ;  /* 0x0000000c09007388 */ /* 0x0003e20000000c00 */
[----:B------:R-:W-:Y:S01]  /*2c70*/  NOP ;  /* 0x0000000000007918 */ /* 0x000fe20000000000 */
[----:B------:R-:W-:Y:S01]  /*2c80*/  LOP3.LUT R41, R42, 0xffff, RZ, 0xc0, !PT ;  /* 0x0000ffff2a297812 */ /* 0x000fe200078ec0ff */
[----:B------:R-:W-:Y:S01]  /*2c90*/  IMAD.SHL.U32 R43, R43, 0x80, RZ ;  /* 0x000000802b2b7824 */ /* 0x000fe200078e00ff */
[----:B------:R1:W-:Y:S01]  /*2ca0*/  STS.128 [R8], R4 ;  /* 0x0000000408007388 */ /* 0x0003e20000000c00 */
[----:B------:R2:W-:Y:S06]  /*2cb0*/  MEMBAR.ALL.CTA ;  /* 0x0000000000007992 */ /* 0x0005ec0000008000 */
[----:B--2---:R-:W2:Y:S02]  /*2cc0*/  FENCE.VIEW.ASYNC.S ;  /* 0x00000000000073c6 */ /* 0x004ea40000000000 */
[----:B--2---:R-:W-:Y:S06]  /*2cd0*/  BAR.SYNC.DEFER_BLOCKING 0x8, 0x80 ;  /* 0x0202000000007b1d */ /* 0x004fec0000010000 */
[----:B------:R-:W-:Y:S05]  /*2ce0*/  @P1 BRA `(.L_x_36) ;  /* 0x0000000000381947 */ /* 0x000fea0003800000 */
[----:B------:R-:W-:Y:S01]  /*2cf0*/  ELECT P2, URZ, PT ;  /* 0x0000000000ff782f */ /* 0x000fe20003840000 */
[----:B------:R-:W-:-:S12]  /*2d00*/  BSSY.RECONVERGENT B0, `(.L_x_36) ;  /* 0x000000c000007945 */ /* 0x000fd80003800200 */
[----:B------:R-:W-:Y:S05]  /*2d10*/  @!P2 BRA `(.L_x_37) ;  /* 0x000000000028a947 */ /* 0x000fea0003800000 */
[----:B------:R-:W2:Y:S01]  /*2d20*/  LDCU.64 UR8, c[0x0][0x348] ;  /* 0x00006900ff0877ac */ /* 0x000ea20008000a00 */
[----:B------:R-:W-:Y:S02]  /*2d30*/  R2UR UR7, R22 ;  /* 0x00000000160772ca */ /* 0x000fe400000e0000 */
[----:B------:R-:W-:Y:S02]  /*2d40*/  R2UR UR4, R0 ;  /* 0x00000000000472ca */ /* 0x000fe400000e0000 */
[----:B------:R-:W-:Y:S02]  /*2d50*/  R2UR UR5, R41 ;  /* 0x00000000290572ca */ /* 0x000fe400000e0000 */
[----:B------:R-:W-:-:S09]  /*2d60*/  R2UR UR6, R43 ;  /* 0x000000002b0672ca */ /* 0x000fd200000e0000 */
[----:B------:R-:W-:Y:S02]  /*2d70*/  ULEA UR4, UR7, UR4, 0xd ;  /* 0x0000000407047291 */ /* 0x000fe4000f8e68ff */
[----:B--2---:R-:W-:-:S04]  /*2d80*/  UIADD3 UR8, UP0, UPT, UR8, 0x240, URZ ;  /* 0x0000024008087890 */ /* 0x004fc8000ff1e0ff */
[----:B------:R-:W-:-:S09]  /*2d90*/  UIADD3.X UR9, UPT, UPT, URZ, UR9, URZ, UP0, !UPT ;  /* 0x00000009ff097290 */ /* 0x000fd200087fe4ff */
[----:B------:R2:W-:Y:S02]  /*2da0*/  UTMASTG.2D [UR4], [UR8] ;  /* 0x00000004080073b5 */ /* 0x0005e40008008000 */
[----:B--2---:R0:W-:Y:S02]  /*2db0*/  UTMACMDFLUSH ;  /* 0x00000000000079b7 */ /* 0x0041e40000000000 */
.L_x_37:
[----:B------:R-:W-:Y:S05]  /*2dc0*/  BSYNC.RECONVERGENT B0 ;  /* 0x0000000000007941 */ /* 0x000fea0003800200 */
.L_x_36:
[----:B------:R-:W-:Y:S05]  /*2dd0*/  @P1 BRA `(.L_x_38) ;  /* 0x0000000000041947 */ /* 0x000fea0003800000 */
[----:B------:R-:W-:-:S04]  /*2de0*/  DEPBAR.LE SB0, 0x1 ;  /* 0x000080400000791a */ /* 0x000fc80000000000 */
.L_x_38:
[----:B------:R-:W-:Y:S01]  /*2df0*/  BAR.SYNC.DEFER_BLOCKING 0x8, 0x80 ;  /* 0x0202000000007b1d */ /* 0x000fe20000010000 */
[C---:B------:R-:W-:Y:S02]  /*2e00*/  R2UR UR5, R40.reuse ;  /* 0x00000000280572ca */ /* 0x040fe400000e0000 */
[----:B------:R-:W-:Y:S02]  /*2e10*/  R2UR UR4, R40 ;  /* 0x00000000280472ca */ /* 0x000fe400000e0000 */
[----:B------:R-:W-:-:S04]  /*2e20*/  LOP3.LUT R42, R22, 0x1, RZ, 0xc0, !PT ;  /* 0x00000001162a7812 */ /* 0x000fc800078ec0ff */
[----:B------:R-:W-:-:S05]  /*2e30*/  LOP3.LUT R22, R42, 0x1, RZ, 0x3c, !PT ;  /* 0x000000012a167812 */ /* 0x000fca00078e3cff */
[----:B-1----:R-:W1:Y:S01]  /*2e40*/  LDTM.x8 R12, tmem[UR5+0x20] ;  /* 0x00002005000c79ee */ /* 0x002e6200081c0000 */
[----:B------:R-:W-:-:S04]  /*2e50*/  IMAD R44, R22, 0x2000, R39 ;  /* 0x00002000162c7824 */ /* 0x000fc800078e0227 */
[----:B------:R-:W-:-:S04]  /*2e60*/  IMAD R44, R37, 0x80, R44 ;  /* 0x00000080252c7824 */ /* 0x000fc800078e022c */
[--C-:B------:R-:W-:Y:S01]  /*2e70*/  IMAD R45, R27, 0x10, R44.reuse ;  /* 0x000000101b2d7824 */ /* 0x100fe200078e022c */
[----:B------:R-:W-:Y:S01]  /*2e80*/  NOP ;  /* 0x0000000000007918 */ /* 0x000fe20000000000 */
[----:B-1----:R-:W1:Y:S02]  /*2e90*/  LDTM.x8 R4, tmem[UR4+0x28] ;  /* 0x00002804000479ee */ /* 0x002e6400081c0000 */
[----:B------:R-:W-:Y:S01]  /*2ea0*/  IMAD.IADD R45, R0, 0x1, R45 ;  /* 0x00000001002d7824 */ /* 0x000fe200078e022d */
[----:B------:R-:W-:Y:S01]  /*2eb0*/  F2FP.BF16.F32.PACK_AB R32, R13, R12 ;  /* 0x0000000c0d20723e */ /* 0x000fe200000010ff */
[----:B------:R-:W-:Y:S01]  /*2ec0*/  IMAD R13, R36, 0x10, R44 ;  /* 0x00000010240d7824 */ /* 0x000fe200078e022c */
[----:B------:R-:W-:Y:S02]  /*2ed0*/  F2FP.BF16.F32.PACK_AB R33, R15, R14 ;  /* 0x0000000e0f21723e */ /* 0x000fe400000010ff */
[----:B------:R-:W-:Y:S02]  /*2ee0*/  F2FP.BF16.F32.PACK_AB R34, R17, R16 ;  /* 0x000000101122723e */ /* 0x000fe400000010ff */
[----:B------:R-:W-:-:S02]  /*2ef0*/  F2FP.BF16.F32.PACK_AB R35, R19, R18 ;  /* 0x000000121323723e */ /* 0x000fc400000010ff */
[----:B-1----:R-:W-:Y:S01]  /*2f00*/  F2FP.BF16.F32.PACK_AB R28, R5, R4 ;  /* 0x00000004051c723e */ /* 0x002fe200000010ff */
[----:B------:R-:W-:Y:S01]  /*2f10*/  IMAD.IADD R5, R0, 0x1, R13 ;  /* 0x0000000100057824 */ /* 0x000fe200078e020d */
[----:B------:R-:W-:Y:S02]  /*2f20*/  F2FP.BF16.F32.PACK_AB R29, R7, R6 ;  /* 0x00000006071d723e */ /* 0x000fe400000010ff */
[----:B------:R-:W-:Y:S02]  /*2f30*/  F2FP.BF16.F32.PACK_AB R30, R9, R8 ;  /* 0x00000008091e723e */ /* 0x000fe400000010ff */
[----:B------:R1:W-:Y:S01]  /*2f40*/  STS.128 [R5], R32 ;  /* 0x0000002005007388 */ /* 0x0003e20000000c00 */
[----:B------:R-:W-:Y:S01]  /*2f50*/  NOP ;  /* 0x0000000000007918 */ /* 0x000fe20000000000 */
[----:B------:R-:W-:Y:S01]  /*2f60*/  F2FP.BF16.F32.PACK_AB R31, R11, R10 ;  /* 0x0000000a0b1f723e */ /* 0x000fe200000010ff */
[----:B------:R-:W2:Y:S04]  /*2f70*/  LDTM.x8 R12, tmem[UR5+0x30] ;  /* 0x00003005000c79ee */ /* 0x000ea800081c0000 */
[----:B------:R3:W-:Y:S01]  /*2f80*/  STS.128 [R45], R28 ;  /* 0x0000001c2d007388 */ /* 0x0007e20000000c00 */
[----:B------:R-:W-:Y:S01]  /*2f90*/  NOP ;  /* 0x0000000000007918 */ /* 0x000fe20000000000 */
[----:B--2---:R-:W-:-:S02]  /*2fa0*/  F2FP.BF16.F32.PACK_AB R12, R13, R12 ;  /* 0x0000000c0d0c723e */ /* 0x004fc400000010ff */
[----:B------:R-:W-:Y:S01]  /*2fb0*/  F2FP.BF16.F32.PACK_AB R13, R15, R14 ;  /* 0x0000000e0f0d723e */ /* 0x000fe200000010ff */
[----:B-1----:R-:W1:Y:S01]  /*2fc0*/  LDTM.x8 R4, tmem[UR4+0x38] ;  /* 0x00003804000479ee */ /* 0x002e6200081c0000 */
[----:B------:R-:W-:Y:S01]  /*2fd0*/  F2FP.BF16.F32.PACK_AB R14, R17, R16 ;  /* 0x00000010110e723e */ /* 0x000fe200000010ff */
[--C-:B------:R-:W-:Y:S01]  /*2fe0*/  IMAD R17, R26, 0x10, R44.reuse ;  /* 0x000000101a117824 */ /* 0x100fe200078e022c */
[----:B------:R-:W-:Y:S01]  /*2ff0*/  F2FP.BF16.F32.PACK_AB R15, R19, R18 ;  /* 0x00000012130f723e */ /* 0x000fe200000010ff */
[----:B------:R-:W-:Y:S02]  /*3000*/  IMAD R19, R25, 0x10, R44 ;  /* 0x0000001019137824 */ /* 0x000fe400078e022c */
[C---:B------:R-:W-:Y:S02]  /*3010*/  IMAD.IADD R17, R0.reuse, 0x1, R17 ;  /* 0x0000000100117824 */ /* 0x040fe400078e0211 */
[----:B------:R-:W-:-:S03]  /*3020*/  IMAD.IADD R19, R0, 0x1, R19 ;  /* 0x0000000100137824 */ /* 0x000fc600078e0213 */
[----:B------:R3:W-:Y:S01]  /*3030*/  STS.128 [R17], R12 ;  /* 0x0000000c11007388 */ /* 0x0007e20000000c00 */
[----:B------:R-:W-:Y:S01]  /*3040*/  NOP ;  /* 0x0000000000007918 */ /* 0x000fe20000000000 */
[----:B-1----:R-:W-:Y:S02]  /*3050*/  F2FP.BF16.F32.PACK_AB R4, R5, R4 ;  /* 0x000000040504723e */ /* 0x002fe400000010ff */
[----:B------:R-:W-:Y:S02]  /*3060*/  F2FP.BF16.F32.PACK_AB R5, R7, R6 ;  /* 0x000000060705723e */ /* 0x000fe400000010ff */
[----:B------:R-:W-:Y:S02]  /*3070*/  F2FP.BF16.F32.PACK_AB R6, R9, R8 ;  /* 0x000000080906723e */ /* 0x000fe400000010ff */
[----:B------:R-:W-:-:S05]  /*3080*/  F2FP.BF16.F32.PACK_AB R7, R11, R10 ;  /* 0x0000000a0b07723e */ /* 0x000fca00000010ff */
[----:B------:R3:W-:Y:S01]  /*3090*/  STS.128 [R19], R4 ;  /* 0x0000000413007388 */ /* 0x0007e20000000c00 */
[----:B------:R1:W-:Y:S06]  /*30a0*/  MEMBAR.ALL.CTA ;  /* 0x0000000000007992 */ /* 0x0003ec0000008000 */
[----:B-1----:R-:W1:Y:S02]  /*30b0*/  FENCE.VIEW.ASYNC.S ;  /* 0x00000000000073c6 */ /* 0x002e640000000000 */
[----:B-1----:R-:W-:Y:S06]  /*30c0*/  BAR.SYNC.DEFER_BLOCKING 0x8, 0x80 ;  /* 0x0202000000007b1d */ /* 0x002fec0000010000 */
[----:B------:R-:W-:Y:S05]  /*30d0*/  @P1 BRA `(.L_x_39) ;  /* 0x0000000000401947 */ /* 0x000fea0003800000 */
[----:B------:R-:W-:Y:S01]  /*30e0*/  ELECT P2, URZ, PT ;  /* 0x0000000000ff782f */ /* 0x000fe20003840000 */
[----:B------:R-:W-:-:S12]  /*30f0*/  BSSY.RECONVERGENT B0, `(.L_x_40) ;  /* 0x000000d000007945 */ /* 0x000fd80003800200 */
[----:B------:R-:W-:Y:S05]  /*3100*/  @!P2 BRA `(.L_x_41) ;  /* 0x00000000002ca947 */ /* 0x000fea0003800000 */
[----:B------:R-:W1:Y:S01]  /*3110*/  LDCU.64 UR8, c[0x0][0x348] ;  /* 0x00006900ff0877ac */ /* 0x000e620008000a00 */
[----:B------:R-:W-:Y:S02]  /*3120*/  R2UR UR7, R22 ;  /* 0x00000000160772ca */ /* 0x000fe400000e0000 */
[----:B------:R-:W-:Y:S02]  /*3130*/  R2UR UR4, R0 ;  /* 0x00000000000472ca */ /* 0x000fe400000e0000 */
[----:B------:R-:W-:Y:S02]  /*3140*/  R2UR UR5, R41 ;  /* 0x00000000290572ca */ /* 0x000fe400000e0000 */
[----:B------:R-:W-:-:S09]  /*3150*/  R2UR UR6, R43 ;  /* 0x000000002b0672ca */ /* 0x000fd200000e0000 */
[----:B------:R-:W-:Y:S02]  /*3160*/  ULEA UR4, UR7, UR4, 0xd ;  /* 0x0000000407047291 */ /* 0x000fe4000f8e68ff */
[----:B-1----:R-:W-:Y:S02]  /*3170*/  UIADD3 UR8, UP0, UPT, UR8, 0x240, URZ ;  /* 0x0000024008087890 */ /* 0x002fe4000ff1e0ff */
[----:B------:R-:W-:Y:S02]  /*3180*/  UIADD3 UR5, UPT, UPT, UR5, 0x20, URZ ;  /* 0x0000002005057890 */ /* 0x000fe4000fffe0ff */
[----:B------:R-:W-:-:S09]  /*3190*/  UIADD3.X UR9, UPT, UPT, URZ, UR9, URZ, UP0, !UPT ;  /* 0x00000009ff097290 */ /* 0x000fd200087fe4ff */
[----:B------:R1:W-:Y:S02]  /*31a0*/  UTMASTG.2D [UR4], [UR8] ;  /* 0x00000004080073b5 */ /* 0x0003e40008008000 */
[----:B-1----:R0:W-:Y:S02]  /*31b0*/  UTMACMDFLUSH ;  /* 0x00000000000079b7 */ /* 0x0021e40000000000 */
.L_x_41:
[----:B------:R-:W-:Y:S05]  /*31c0*/  BSYNC.RECONVERGENT B0 ;  /* 0x0000000000007941 */ /* 0x000fea0003800200 */
.L_x_40:
[----:B------:R-:W-:-:S04]  /*31d0*/  DEPBAR.LE SB0, 0x1 ;  /* 0x000080400000791a */ /* 0x000fc80000000000 */
.L_x_39:
[----:B------:R-:W-:Y:S01]  /*31e0*/  BAR.SYNC.DEFER_BLOCKING 0x8, 0x80 ;  /* 0x0202000000007b1d */ /* 0x000fe20000010000 */
[----:B------:R-:W-:Y:S01]  /*31f0*/  R2UR UR5, R40 ;  /* 0x00000000280572ca */ /* 0x000fe200000e0000 */
[----:B---3--:R-:W-:Y:S01]  /*3200*/  IMAD R28, R42, 0x2000, R39 ;  /* 0x000020002a1c7824 */ /* 0x008fe200078e0227 */
[----:B------:R-:W-:Y:S01]  /*3210*/  R2UR UR4, R40 ;  /* 0x00000000280472ca */ /* 0x000fe200000e0000 */
[----:B------:R-:W-:Y:S02]  /*3220*/  VIADD R2, R2, 0x36cb8 ;  /* 0x00036cb802027836 */ /* 0x000fe40000000000 */
[----:B------:R-:W-:-:S03]  /*3230*/  IMAD R40, R37, 0x80, R28 ;  /* 0x0000008025287824 */ /* 0x000fc600078e021c */
[----:B------:R-:W-:Y:S01]  /*3240*/  PRMT R2, RZ, 0x654, R2 ;  /* 0x00000654ff027816 */ /* 0x000fe20000000002 */
[----:B------:R-:W-:-:S04]  /*3250*/  IMAD R45, R36, 0x10, R40 ;  /* 0x00000010242d7824 */ /* 0x000fc800078e0228 */
[----:B------:R-:W1:Y:S01]  /*3260*/  LDTM.x8 R12, tmem[UR5+0x40] ;  /* 0x00004005000c79ee */ /* 0x000e6200081c0000 */
[----:B------:R-:W-:Y:S01]  /*3270*/  IMAD.IADD R45, R0, 0x1, R45 ;  /* 0x00000001002d7824 */ /* 0x000fe200078e022d */
[----:B------:R-:W-:Y:S01]  /*3280*/  NOP ;  /* 0x0000000000007918 */ /* 0x000fe20000000000 */
[----:B-1----:R-:W1:Y:S01]  /*3290*/  LDTM.x8 R4, tmem[UR4+0x48] ;  /* 0x00004804000479ee */ /* 0x002e6200081c0000 */
[----:B------:R-:W-:Y:S02]  /*32a0*/  F2FP.BF16.F32.PACK_AB R32, R13, R12 ;  /* 0x0000000c0d20723e */ /* 0x000fe400000010ff */
[----:B------:R-:W-:Y:S02]  /*32b0*/  F2FP.BF16.F32.PACK_AB R33, R15, R14 ;  /* 0x0000000e0f21723e */ /* 0x000fe400000010ff */
[----:B------:R-:W-:Y:S02]  /*32c0*/  F2FP.BF16.F32.PACK_AB R34, R17, R16 ;  /* 0x000000101122723e */ /* 0x000fe400000010ff */
[----:B------:R-:W-:-:S02]  /*32d0*/  F2FP.BF16.F32.PACK_AB R35, R19, R18 ;  /* 0x000000121323723e */ /* 0x000fc400000010ff */
[----:B-1----:R-:W-:Y:S01]  /*32e0*/  F2FP.BF16.F32.PACK_AB R28, R5, R4 ;  /* 0x00000004051c723e */ /* 0x002fe200000010ff */
[----:B------:R-:W-:Y:S01]  /*32f0*/  IMAD R5, R27, 0x10, R40 ;  /* 0x000000101b057824 */ /* 0x000fe200078e0228 */
[----:B------:R-:W-:Y:S01]  /*3300*/  F2FP.BF16.F32.PACK_AB R29, R7, R6 ;  /* 0x00000006071d723e */ /* 0x000fe200000010ff */
[----:B------:R1:W-:Y:S01]  /*3310*/  STS.128 [R45], R32 ;  /* 0x000000202d007388 */ /* 0x0003e20000000c00 */
[----:B------:R-:W-:Y:S01]  /*3320*/  F2FP.BF16.F32.PACK_AB R30, R9, R8 ;  /* 0x00000008091e723e */ /* 0x000fe200000010ff */
[----:B------:R-:W-:Y:S01]  /*3330*/  IMAD.IADD R44, R0, 0x1, R5 ;  /* 0x00000001002c7824 */ /* 0x000fe200078e0205 */
[----:B------:R-:W-:Y:S01]  /*3340*/  F2FP.BF16.F32.PACK_AB R31, R11, R10 ;  /* 0x0000000a0b1f723e */ /* 0x000fe200000010ff */
[----:B------:R-:W-:Y:S01]  /*3350*/  NOP ;  /* 0x0000000000007918 */ /* 0x000fe20000000000 */
[----:B------:R-:W2:Y:S03]  /*3360*/  LDTM.x8 R12, tmem[UR5+0x50] ;  /* 0x00005005000c79ee */ /* 0x000ea600081c0000 */
[----:B------:R1:W-:Y:S01]  /*3370*/  STS.128 [R44], R28 ;  /* 0x0000001c2c007388 */ /* 0x0003e20000000c00 */
[----:B------:R-:W-:Y:S01]  /*3380*/  NOP ;  /* 0x0000000000007918 */ /* 0x000fe20000000000 */
[----:B--2---:R-:W2:Y:S01]  /*3390*/  LDTM.x8 R4, tmem[UR4+0x58] ;  /* 0x00005804000479ee */ /* 0x004ea200081c0000 */
[----:B------:R-:W-:-:S02]  /*33a0*/  F2FP.BF16.F32.PACK_AB R12, R13, R12 ;  /* 0x0000000c0d0c723e */ /* 0x000fc400000010ff */
[----:B------:R-:W-:Y:S02]  /*33b0*/  F2FP.BF16.F32.PACK_AB R13, R15, R14 ;  /* 0x0000000e0f0d723e */ /* 0x000fe400000010ff */
[----:B------:R-:W-:Y:S01]  /*33c0*/  F2FP.BF16.F32.PACK_AB R14, R17, R16 ;  /* 0x00000010110e723e */ /* 0x000fe200000010ff */
[--C-:B------:R-:W-:Y:S01]  /*33d0*/  IMAD R17, R26, 0x10, R40.reuse ;  /* 0x000000101a117824 */ /* 0x100fe200078e0228 */
[----:B------:R-:W-:Y:S02]  /*33e0*/  F2FP.BF16.F32.PACK_AB R15, R19, R18 ;  /* 0x00000012130f723e */ /* 0x000fe400000010ff */
[----:B--2---:R-:W-:Y:S01]  /*33f0*/  F2FP.BF16.F32.PACK_AB R4, R5, R4 ;  /* 0x000000040504723e */ /* 0x004fe200000010ff */
[C---:B------:R-:W-:Y:S01]  /*3400*/  IMAD.IADD R17, R0.reuse, 0x1, R17 ;  /* 0x0000000100117824 */ /* 0x040fe200078e0211 */
[----:B------:R-:W-:Y:S02]  /*3410*/  F2FP.BF16.F32.PACK_AB R5, R7, R6 ;  /* 0x000000060705723e */ /* 0x000fe400000010ff */
[----:B------:R-:W-:Y:S01]  /*3420*/  F2FP.BF16.F32.PACK_AB R6, R9, R8 ;  /* 0x000000080906723e */ /* 0x000fe200000010ff */
[----:B------:R-:W-:Y:S01]  /*3430*/  IMAD R9, R25, 0x10, R40 ;  /* 0x0000001019097824 */ /* 0x000fe200078e0228 */
[----:B------:R-:W-:Y:S01]  /*3440*/  F2FP.BF16.F32.PACK_AB R7, R11, R10 ;  /* 0x0000000a0b07723e */ /* 0x000fe200000010ff */
[----:B------:R1:W-:Y:S01]  /*3450*/  STS.128 [R17], R12 ;  /* 0x0000000c11007388 */ /* 0x0003e20000000c00 */
[----:B------:R-:W-:Y:S01]  /*3460*/  NOP ;  /* 0x0000000000007918 */ /* 0x000fe20000000000 */
[----:B------:R-:W-:-:S05]  /*3470*/  IMAD.IADD R9, R0, 0x1, R9 ;  /* 0x0000000100097824 */ /* 0x000fca00078e0209 */
[----:B------:R1:W-:Y:S01]  /*3480*/  STS.128 [R9], R4 ;  /* 0x0000000409007388 */ /* 0x0003e20000000c00 */
[----:B------:R-:W-:Y:S01]  /*3490*/  NOP ;  /* 0x0000000000007918 */ /* 0x000fe20000000000 */
[----:B------:R1:W-:Y:S01]  /*34a0*/  SYNCS.ARRIVE.TRANS64.RED.A1T0 RZ, [R2+URZ], RZ ;  /* 0x000000ff02ff79a7 */ /* 0x0003e200081004ff */
        /* <DEDUP_REMOVED lines=13> */
[----:B--2---:R-:W-:Y:S02]  /*3580*/  UIADD3 UR8, UP0, UPT, UR8, 0x240, URZ ;  /* 0x0000024008087890 */ /* 0x004fe4000ff1e0ff */
[----:B------:R-:W-:Y:S02]  /*3590*/  UIADD3 UR5, UPT, UPT, UR5, 0x40, URZ ;  /* 0x0000004005057890 */ /* 0x000fe4000fffe0ff */
[----:B------:R-:W-:-:S09]  /*35a0*/  UIADD3.X UR9, UPT, UPT, URZ, UR9, URZ, UP0, !UPT ;  /* 0x00000009ff097290 */ /* 0x000fd200087fe4ff */
[----:B------:R2:W-:Y:S02]  /*35b0*/  UTMASTG.2D [UR4], [UR8] ;  /* 0x00000004080073b5 */ /* 0x0005e40008008000 */
[----:B--2---:R0:W-:Y:S02]  /*35c0*/  UTMACMDFLUSH ;  /* 0x00000000000079b7 */ /* 0x0041e40000000000 */
.L_x_43:
[----:B------:R-:W-:Y:S05]  /*35d0*/  BSYNC.RECONVERGENT B0 ;  /* 0x0000000000007941 */ /* 0x000fea0003800200 */
.L_x_42:
[----:B------:R-:W-:Y:S02]  /*35e0*/  IADD3 R24, PT, PT, R24, 0x81, RZ ;  /* 0x0000008118187810 */ /* 0x000fe40007ffe0ff */
[----:B------:R-:W-:Y:S01]  /*35f0*/  IADD3 R38, PT, PT, R38, 0x81, RZ ;  /* 0x0000008126267810 */ /* 0x000fe20007ffe0ff */
[----:B------:R-:W-:Y:S06]  /*3600*/  @P0 BRA `(.L_x_44) ;  /* 0xfffffff000440947 */ /* 0x000fec000383ffff */
.L_x_33:
[----:B------:R-:W-:-:S13]  /*3610*/  ISETP.NE.AND P0, PT, R3, 0x3, PT ;  /* 0x000000030300780c */ /* 0x000fda0003f05270 */
[----:B------:R-:W-:Y:S05]  /*3620*/  @P0 EXIT ;  /* 0x000000000000094d */ /* 0x000fea0003800000 */
[----:B------:R-:W-:Y:S05]  /*3630*/  WARPSYNC.ALL ;  /* 0x0000000000007948 */ /* 0x000fea0003800000 */
[----:B------:R-:W-:Y:S01]  /*3640*/  NOP ;  /* 0x0000000000007918 */ /* 0x000fe20000000000 */
[----:B------:R-:W2:Y:S01]  /*3650*/  S2UR UR5, SR_CgaCtaId ;  /* 0x00000000000579c3 */ /* 0x000ea20000008800 */
[----:B------:R-:W-:Y:S02]  /*3660*/  UMOV UR4, 0x50 ;  /* 0x0000005000047882 */ /* 0x000fe40000000000 */
[----:B--2---:R-:W-:-:S09]  /*3670*/  ULEA UR5, UR5, UR4, 0x18 ;  /* 0x0000000405057291 */ /* 0x004fd2000f8ec0ff */
[----:B-1----:R-:W1:Y:S02]  /*3680*/  LDS R2, [UR5] ;  /* 0x00000005ff027984 */ /* 0x002e640008000800 */
[----:B-1----:R-:W-:-:S04]  /*3690*/  LOP3.LUT R0, R2, 0xff, RZ, 0xc0, !PT ;  /* 0x000000ff02007812 */ /* 0x002fc800078ec0ff */
[----:B------:R-:W-:-:S13]  /*36a0*/  ISETP.NE.AND P0, PT, R0, 0xff, PT ;  /* 0x000000ff0000780c */ /* 0x000fda0003f05270 */
[----:B------:R-:W-:Y:S05]  /*36b0*/  @P0 BRA `(.L_x_45) ;  /* 0x0000000000480947 */ /* 0x000fea0003800000 */
[----:B------:R-:W-:-:S04]  /*36c0*/  SHF.R.U32.HI R0, RZ, 0x10, R2 ;  /* 0x00000010ff007819 */ /* 0x000fc80000011602 */
[----:B------:R-:W-:-:S04]  /*36d0*/  LOP3.LUT R0, R0, 0x1, RZ, 0xc0, !PT ;  /* 0x0000000100007812 */ /* 0x000fc800078ec0ff */
[----:B------:R-:W-:-:S13]  /*36e0*/  ISETP.NE.AND P0, PT, R0, 0x1, PT ;  /* 0x000000010000780c */ /* 0x000fda0003f05270 */
[----:B------:R-:W-:Y:S05]  /*36f0*/  @P0 BRA `(.L_x_46) ;  /* 0x00000000002c0947 */ /* 0x000fea0003800000 */
[----:B------:R-:W1:Y:S01]  /*3700*/  S2R R0, SR_LANEID ;  /* 0x0000000000007919 */ /* 0x000e620000000000 */
[----:B------:R-:W-:Y:S01]  /*3710*/  IMAD.MOV.U32 R2, RZ, RZ, -0x10100 ;  /* 0xfffeff00ff027424 */ /* 0x000fe200078e00ff */
[----:B------:R-:W-:Y:S02]  /*3720*/  VOTEU.ANY UR6, UPT, PT ;  /* 0x0000000000067886 */ /* 0x000fe400038e0100 */
[----:B------:R-:W-:Y:S01]  /*3730*/  UFLO.U32 UR6, UR6 ;  /* 0x00000006000672bd */ /* 0x000fe200080e0000 */
[----:B------:R-:W2:Y:S05]  /*3740*/  REDUX UR4, R2 ;  /* 0x00000000020473c4 */ /* 0x000eaa0000000000 */
[----:B-1----:R-:W-:-:S02]  /*3750*/  ISETP.EQ.U32.AND P0, PT, R0, UR6, PT ;  /* 0x0000000600007c0c */ /* 0x002fc4000bf02070 */
[----:B--2---:R-:W-:Y:S01]  /*3760*/  MOV R0, UR4 ;  /* 0x0000000400007c02 */ /* 0x004fe20008000f00 */
[----:B------:R-:W-:-:S05]  /*3770*/  UMOV UR4, 0xfffeff00 ;  /* 0xfffeff0000047882 */ /* 0x000fca0000000000 */
[----:B------:R1:W-:Y:S05]  /*3780*/  UTCATOMSWS.AND URZ, UR4 ;  /* 0x0000000400ff79e3 */ /* 0x0003ea0008000000 */
[----:B------:R1:W-:Y:S01]  /*3790*/  @P0 ATOMS.AND RZ, [UR5], R0 ;  /* 0x00000000ffff098c */ /* 0x0003e2000a800005 */
[----:B------:R-:W-:Y:S05]  /*37a0*/  BRA `(.L_x_47) ;  /* 0x0000000000147947 */ /* 0x000fea0003800000 */
.L_x_46:
[----:B------:R-:W-:Y:S02]  /*37b0*/  MOV R2, 0x37d0 ;  /* 0x000037d000027802 */ /* 0x000fe40000000f00 */
[----:B------:R-:W-:Y:S05]  /*37c0*/  CALL.REL.NOINC `($__internal_0_$__cuda_sm10x_tcgen05_guardrail_trap_col_being_dealloced_not_returned_by_alloc) ;  /* 0x0000000400187944 */ /* 0x000fea0003c00000 */
[----:B------:R-:W-:Y:S05]  /*37d0*/  BRA `(.L_x_47) ;  /* 0x0000000000087947 */ /* 0x000fea0003800000 */
.L_x_45:
[----:B------:R-:W-:Y:S02]  /*37e0*/  MOV R2, 0x3800 ;  /* 0x0000380000027802 */ /* 0x000fe40000000f00 */
[----:B------:R-:W-:Y:S05]  /*37f0*/  CALL.REL.NOINC `($__internal_2_$__cuda_sm10x_tcgen05_guardrail_trap_unallocated_columns_being_dealloced) ;  /* 0x0000000400247944 */ /* 0x000fea0003c00000 */
.L_x_47:
[----:B------:R-:W-:Y:S01]  /*3800*/  NOP ;  /* 0x0000000000007918 */ /* 0x000fe20000000000 */
[----:B-1----:R-:W-:Y:S05]  /*3810*/  EXIT ;  /* 0x000000000000794d */ /* 0x002fea0003800000 */
.L_x_14:
[----:B------:R-:W-:-:S07]  /*3820*/  MOV R10, R11 ;  /* 0x0000000b000a7202 */ /* 0x000fce0000000f00 */
.L_x_48:
[----:B-1----:R1:W2:Y:S02]  /*3830*/  SYNCS.PHASECHK.TRANS64.TRYWAIT P0, [R6+URZ+0x36c00], R11 ;  /* 0x036c000b060075a7 */ /* 0x0022a400080011ff */
[----:B--2---:R-:W-:Y:S05]  /*3840*/  @!P0 NANOSLEEP.SYNCS 0x989680 ;  /* 0x009896800000895d */ /* 0x004fea0003900000 */
[----:B------:R-:W2:Y:S02]  /*3850*/  @!P0 SYNCS.PHASECHK.TRANS64 P0, [R6+URZ+0x36c00], R11 ;  /* 0x036c000b060085a7 */ /* 0x000ea400080010ff */
[----:B--2---:R-:W-:Y:S05]  /*3860*/  @!P0 BRA `(.L_x_48) ;  /* 0xfffffffc00f08947 */ /* 0x004fea000383ffff */
[----:B------:R-:W-:Y:S05]  /*3870*/  BRA `(.L_x_49) ;  /* 0xffffffd000bc7947 */ /* 0x000fea000383ffff */
.L_x_16:
[----:B-1---5:R-:W-:-:S07]  /*3880*/  MOV R6, R7 ;  /* 0x0000000700067202 */ /* 0x022fce0000000f00 */
.L_x_50:
[----:B-1----:R1:W2:Y:S02]  /*3890*/  SYNCS.PHASECHK.TRANS64.TRYWAIT P0, [R2+URZ+0x36c00], R7 ;  /* 0x036c0007020075a7 */ /* 0x0022a400080011ff */
[----:B--2---:R-:W-:Y:S05]  /*38a0*/  @!P0 NANOSLEEP.SYNCS 0x989680 ;  /* 0x009896800000895d */ /* 0x004fea0003900000 */
[----:B------:R-:W2:Y:S02]  /*38b0*/  @!P0 SYNCS.PHASECHK.TRANS64 P0, [R2+URZ+0x36c00], R7 ;  /* 0x036c0007020085a7 */ /* 0x000ea400080010ff */
[----:B--2---:R-:W-:Y:S05]  /*38c0*/  @!P0 BRA `(.L_x_50) ;  /* 0xfffffffc00f08947 */ /* 0x004fea000383ffff */
[----:B------:R-:W-:Y:S05]  /*38d0*/  BRA `(.L_x_51) ;  /* 0xffffffd400287947 */ /* 0x000fea000383ffff */
.L_x_19:
[----:B------:R-:W-:Y:S02]  /*38e0*/  MOV R8, UR10 ;  /* 0x0000000a00087c02 */ /* 0x000fe40008000f00 */
[----:B------:R-:W-:Y:S02]  /*38f0*/  MOV R9, UR10 ;  /* 0x0000000a00097c02 */ /* 0x000fe40008000f00 */
[----:B------:R-:W-:-:S07]  /*3900*/  MOV R0, UR9 ;  /* 0x0000000900007c02 */ /* 0x000fce0008000f00 */
.L_x_52:
[----:B-1----:R1:W2:Y:S02]  /*3910*/  SYNCS.PHASECHK.TRANS64.TRYWAIT P0, [R0+URZ+0x36cb8], R9 ;  /* 0x036cb809000075a7 */ /* 0x0022a400080011ff */
[----:B--2---:R-:W-:Y:S05]  /*3920*/  @!P0 NANOSLEEP.SYNCS 0x989680 ;  /* 0x009896800000895d */ /* 0x004fea0003900000 */
[----:B------:R-:W2:Y:S02]  /*3930*/  @!P0 SYNCS.PHASECHK.TRANS64 P0, [R0+URZ+0x36cb8], R9 ;  /* 0x036cb809000085a7 */ /* 0x000ea400080010ff */
[----:B--2---:R-:W-:Y:S05]  /*3940*/  @!P0 BRA `(.L_x_52) ;  /* 0xfffffffc00f08947 */ /* 0x004fea000383ffff */
[----:B------:R-:W-:Y:S05]  /*3950*/  BRA `(.L_x_53) ;  /* 0xffffffd400f47947 */ /* 0x000fea000383ffff */
.L_x_20:
[----:B------:R-:W-:Y:S02]  /*3960*/  MOV R2, UR10 ;  /* 0x0000000a00027c02 */ /* 0x000fe40008000f00 */
[----:B------:R-:W-:Y:S07]  /*3970*/  MOV R8, R9 ;  /* 0x0000000900087202 */ /* 0x000fee0000000f00 */
.L_x_54:
[----:B-1----:R1:W2:Y:S02]  /*3980*/  SYNCS.PHASECHK.TRANS64.TRYWAIT P0, [R2+URZ+0x36c70], R9 ;  /* 0x036c7009020075a7 */ /* 0x0022a400080011ff */
[----:B--2---:R-:W-:Y:S05]  /*3990*/  @!P0 NANOSLEEP.SYNCS 0x989680 ;  /* 0x009896800000895d */ /* 0x004fea0003900000 */
[----:B------:R-:W2:Y:S02]  /*39a0*/  @!P0 SYNCS.PHASECHK.TRANS64 P0, [R2+URZ+0x36c70], R9 ;  /* 0x036c7009020085a7 */ /* 0x000ea400080010ff */
[----:B--2---:R-:W-:Y:S05]  /*39b0*/  @!P0 BRA `(.L_x_54) ;  /* 0xfffffffc00f08947 */ /* 0x004fea000383ffff */
[----:B------:R-:W-:Y:S05]  /*39c0*/  BRA `(.L_x_55) ;  /* 0xffffffd400f87947 */ /* 0x000fea000383ffff */
.L_x_22:
[----:B------:R-:W-:Y:S02]  /*39d0*/  MOV R2, UR13 ;  /* 0x0000000d00027c02 */ /* 0x000fe40008000f00 */
[----:B------:R-:W-:Y:S07]  /*39e0*/  MOV R8, R9 ;  /* 0x0000000900087202 */ /* 0x000fee0000000f00 */
.L_x_56:
[----:B-1----:R1:W2:Y:S02]  /*39f0*/  SYNCS.PHASECHK.TRANS64.TRYWAIT P0, [R2+URZ+0x36c70], R9 ;  /* 0x036c7009020075a7 */ /* 0x0022a400080011ff */
[----:B--2---:R-:W-:Y:S05]  /*3a00*/  @!P0 NANOSLEEP.SYNCS 0x989680 ;  /* 0x009896800000895d */ /* 0x004fea0003900000 */
[----:B------:R-:W2:Y:S02]  /*3a10*/  @!P0 SYNCS.PHASECHK.TRANS64 P0, [R2+URZ+0x36c70], R9 ;  /* 0x036c7009020085a7 */ /* 0x000ea400080010ff */
[----:B--2---:R-:W-:Y:S05]  /*3a20*/  @!P0 BRA `(.L_x_56) ;  /* 0xfffffffc00f08947 */ /* 0x004fea000383ffff */
[----:B------:R-:W-:Y:S05]  /*3a30*/  BRA `(.L_x_57) ;  /* 0xffffffd800b87947 */ /* 0x000fea000383ffff */
.L_x_26:
[-C--:B------:R-:W-:Y:S02]  /*3a40*/  MOV R22, R2.reuse ;  /* 0x0000000200167202 */ /* 0x080fe40000000f00 */
[----:B------:R-:W-:Y:S07]  /*3a50*/  MOV R23, R2 ;  /* 0x0000000200177202 */ /* 0x000fee0000000f00 */
.L_x_58:
[----:B-1----:R1:W2:Y:S02]  /*3a60*/  SYNCS.PHASECHK.TRANS64.TRYWAIT P0, [R17+URZ+0x38], R23 ;  /* 0x00003817110075a7 */ /* 0x0022a400080011ff */
[----:B--2---:R-:W-:Y:S05]  /*3a70*/  @!P0 NANOSLEEP.SYNCS 0x989680 ;  /* 0x009896800000895d */ /* 0x004fea0003900000 */
[----:B------:R-:W2:Y:S02]  /*3a80*/  @!P0 SYNCS.PHASECHK.TRANS64 P0, [R17+URZ+0x38], R23 ;  /* 0x00003817110085a7 */ /* 0x000ea400080010ff */
[----:B--2---:R-:W-:Y:S05]  /*3a90*/  @!P0 BRA `(.L_x_58) ;  /* 0xfffffffc00f08947 */ /* 0x004fea000383ffff */
[----:B------:R-:W-:Y:S05]  /*3aa0*/  BRA `(.L_x_59) ;  /* 0xffffffe000347947 */ /* 0x000fea000383ffff */
.L_x_27:
[----:B------:R-:W-:Y:S07]  /*3ab0*/  MOV R25, R24 ;  /* 0x0000001800197202 */ /* 0x000fee0000000f00 */
.L_x_60:
[----:B-1----:R1:W2:Y:S02]  /*3ac0*/  SYNCS.PHASECHK.TRANS64.TRYWAIT P0, [R21+URZ+0x38], R25 ;  /* 0x00003819150075a7 */ /* 0x0022a400080011ff */
[----:B--2---:R-:W-:Y:S05]  /*3ad0*/  @!P0 NANOSLEEP.SYNCS 0x989680 ;  /* 0x009896800000895d */ /* 0x004fea0003900000 */
[----:B------:R-:W2:Y:S02]  /*3ae0*/  @!P0 SYNCS.PHASECHK.TRANS64 P0, [R21+URZ+0x38], R25 ;  /* 0x00003819150085a7 */ /* 0x000ea400080010ff */
[----:B--2---:R-:W-:Y:S05]  /*3af0*/  @!P0 BRA `(.L_x_60) ;  /* 0xfffffffc00f08947 */ /* 0x004fea000383ffff */
[----:B------:R-:W-:Y:S05]  /*3b00*/  BRA `(.L_x_61) ;  /* 0xffffffe000f47947 */ /* 0x000fea000383ffff */
.L_x_28:
[----:B------:R-:W-:Y:S07]  /*3b10*/  MOV R25, R24 ;  /* 0x0000001800197202 */ /* 0x000fee0000000f00 */
.L_x_62:
[----:B-1----:R1:W2:Y:S02]  /*3b20*/  SYNCS.PHASECHK.TRANS64.TRYWAIT P1, [R17+URZ+0x38], R25 ;  /* 0x00003819110075a7 */ /* 0x0022a400080211ff */
[----:B--2---:R-:W-:Y:S05]  /*3b30*/  @!P1 NANOSLEEP.SYNCS 0x989680 ;  /* 0x009896800000995d */ /* 0x004fea0003900000 */
[----:B------:R-:W2:Y:S02]  /*3b40*/  @!P1 SYNCS.PHASECHK.TRANS64 P1, [R17+URZ+0x38], R25 ;  /* 0x00003819110095a7 */ /* 0x000ea400080210ff */
[----:B--2---:R-:W-:Y:S05]  /*3b50*/  @!P1 BRA `(.L_x_62) ;  /* 0xfffffffc00f09947 */ /* 0x004fea000383ffff */
[----:B------:R-:W-:Y:S05]  /*3b60*/  BRA `(.L_x_63) ;  /* 0xffffffe400687947 */ /* 0x000fea000383ffff */
.L_x_29:
[----:B-1----:R-:W-:Y:S07]  /*3b70*/  MOV R25, R24 ;  /* 0x0000001800197202 */ /* 0x002fee0000000f00 */
.L_x_64:
[----:B-1----:R1:W2:Y:S02]  /*3b80*/  SYNCS.PHASECHK.TRANS64.TRYWAIT P0, [R3+URZ+0x38], R25 ;  /* 0x00003819030075a7 */ /* 0x0022a400080011ff */
[----:B--2---:R-:W-:Y:S05]  /*3b90*/  @!P0 NANOSLEEP.SYNCS 0x989680 ;  /* 0x009896800000895d */ /* 0x004fea0003900000 */
[----:B------:R-:W2:Y:S02]  /*3ba0*/  @!P0 SYNCS.PHASECHK.TRANS64 P0, [R3+URZ+0x38], R25 ;  /* 0x00003819030085a7 */ /* 0x000ea400080010ff */
[----:B--2---:R-:W-:Y:S05]  /*3bb0*/  @!P0 BRA `(.L_x_64) ;  /* 0xfffffffc00f08947 */ /* 0x004fea000383ffff */
[----:B------:R-:W-:Y:S05]  /*3bc0*/  BRA `(.L_x_65) ;  /* 0xffffffe400bc7947 */ /* 0x000fea000383ffff */
.L_x_34:
[----:B------:R-:W-:-:S07]  /*3bd0*/  MOV R4, R5 ;  /* 0x0000000500047202 */ /* 0x000fce0000000f00 */
.L_x_66:
[----:B-1----:R1:W2:Y:S02]  /*3be0*/  SYNCS.PHASECHK.TRANS64.TRYWAIT P1, [R2+URZ+0x36ca8], R5 ;  /* 0x036ca805020075a7 */ /* 0x0022a400080211ff */
[----:B--2---:R-:W-:Y:S05]  /*3bf0*/  @!P1 NANOSLEEP.SYNCS 0x989680 ;  /* 0x009896800000995d */ /* 0x004fea0003900000 */
[----:B------:R-:W2:Y:S02]  /*3c00*/  @!P1 SYNCS.PHASECHK.TRANS64 P1, [R2+URZ+0x36ca8], R5 ;  /* 0x036ca805020095a7 */ /* 0x000ea400080210ff */
[----:B--2---:R-:W-:Y:S05]  /*3c10*/  @!P1 BRA `(.L_x_66) ;  /* 0xfffffffc00f09947 */ /* 0x004fea000383ffff */
[----:B------:R-:W-:Y:S05]  /*3c20*/  BRA `(.L_x_67) ;  /* 0xffffffec00287947 */ /* 0x000fea000383ffff */
        .weak           $__internal_0_$__cuda_sm10x_tcgen05_guardrail_trap_col_being_dealloced_not_returned_by_alloc
        .type           $__internal_0_$__cuda_sm10x_tcgen05_guardrail_trap_col_being_dealloced_not_returned_by_alloc,@function
        .size           $__internal_0_$__cuda_sm10x_tcgen05_guardrail_trap_col_being_dealloced_not_returned_by_alloc,($__internal_1_$__cuda_sm10x_tcgen05_guardrail_trap_phase_invalid_during_alloc - $__internal_0_$__cuda_sm10x_tcgen05_guardrail_trap_col_being_dealloced_not_returned_by_alloc)
$__internal_0_$__cuda_sm10x_tcgen05_guardrail_trap_col_being_dealloced_not_returned_by_alloc:
[----:B------:R-:W-:Y:S05]  /*3c30*/  BPT.TRAP 0x1 ;  /* 0x000000040000795c */ /* 0x000fea0000300000 */
[----:B------:R-:W-:-:S04]  /*3c40*/  HFMA2 R3, -RZ, RZ, 0, 0 ;  /* 0x00000000ff037431 */ /* 0x000fc800000001ff */
[----:B------:R-:W-:Y:S05]  /*3c50*/  RET.REL.NODEC R2 `(_ZN9deep_gemm24sm100_fp8_gemm_1d1d_implILN4cute4UMMA5MajorE0ELS3_0ELj0ELj4096ELj7168ELj128ELj96ELj128ELj1ELj128ELj128ELj64ELj7ELj128ELj128ELj1ELb0ELj129ELNS_8GemmTypeE0ELb0EN7cutlass10bfloat16_tENS_16EpilogueIdentityEEEvPijjj14CUtensorMap_stS9_S9_S9_S9_) ;  /* 0xffffffc002e87950 */ /* 0x000fea0003c3ffff */
        .weak           $__internal_1_$__cuda_sm10x_tcgen05_guardrail_trap_phase_invalid_during_alloc
        .type           $__internal_1_$__cuda_sm10x_tcgen05_guardrail_trap_phase_invalid_during_alloc,@function
        .size           $__internal_1_$__cuda_sm10x_tcgen05_guardrail_trap_phase_invalid_during_alloc,($__internal_2_$__cuda_sm10x_tcgen05_guardrail_trap_unallocated_columns_being_dealloced - $__internal_1_$__cuda_sm10x_tcgen05_guardrail_trap_phase_invalid_during_alloc)
$__internal_1_$__cuda_sm10x_tcgen05_guardrail_trap_phase_invalid_during_alloc:
[----:B------:R-:W-:Y:S05]  /*3c60*/  BPT.TRAP 0x1 ;  /* 0x000000040000795c */ /* 0x000fea0000300000 */
[----:B------:R-:W-:-:S04]  /*3c70*/  MOV R5, 0x0 ;  /* 0x0000000000057802 */ /* 0x000fc80000000f00 */
[----:B------:R-:W-:Y:S05]  /*3c80*/  RET.REL.NODEC R4 `(_ZN9deep_gemm24sm100_fp8_gemm_1d1d_implILN4cute4UMMA5MajorE0ELS3_0ELj0ELj4096ELj7168ELj128ELj96ELj128ELj1ELj128ELj128ELj64ELj7ELj128ELj128ELj1ELb0ELj129ELNS_8GemmTypeE0ELb0EN7cutlass10bfloat16_tENS_16EpilogueIdentityEEEvPijjj14CUtensorMap_stS9_S9_S9_S9_) ;  /* 0xffffffc004dc7950 */ /* 0x000fea0003c3ffff */
        .weak           $__internal_2_$__cuda_sm10x_tcgen05_guardrail_trap_unallocated_columns_being_dealloced
        .type           $__internal_2_$__cuda_sm10x_tcgen05_guardrail_trap_unallocated_columns_being_dealloced,@function
        .size           $__internal_2_$__cuda_sm10x_tcgen05_guardrail_trap_unallocated_columns_being_dealloced,($__internal_3_$__cuda_sm20_div_u16 - $__internal_2_$__cuda_sm10x_tcgen05_guardrail_trap_unallocated_columns_being_dealloced)
$__internal_2_$__cuda_sm10x_tcgen05_guardrail_trap_unallocated_columns_being_dealloced:
[----:B------:R-:W-:Y:S05]  /*3c90*/  BPT.TRAP 0x1 ;  /* 0x000000040000795c */ /* 0x000fea0000300000 */
[----:B------:R-:W-:-:S04]  /*3ca0*/  HFMA2 R3, -RZ, RZ, 0, 0 ;  /* 0x00000000ff037431 */ /* 0x000fc800000001ff */
[----:B------:R-:W-:Y:S05]  /*3cb0*/  RET.REL.NODEC R2 `(_ZN9deep_gemm24sm100_fp8_gemm_1d1d_implILN4cute4UMMA5MajorE0ELS3_0ELj0ELj4096ELj7168ELj128ELj96ELj128ELj1ELj128ELj128ELj64ELj7ELj128ELj128ELj1ELb0ELj129ELNS_8GemmTypeE0ELb0EN7cutlass10bfloat16_tENS_16EpilogueIdentityEEEvPijjj14CUtensorMap_stS9_S9_S9_S9_) ;  /* 0xffffffc002d07950 */ /* 0x000fea0003c3ffff */
        .weak           $__internal_3_$__cuda_sm20_div_u16
        .type           $__internal_3_$__cuda_sm20_div_u16,@function
        .size           $__internal_3_$__cuda_sm20_div_u16,(.L_x_72 - $__internal_3_$__cuda_sm20_div_u16)
$__internal_3_$__cuda_sm20_div_u16:
[----:B------:R-:W1:Y:S01]  /*3cc0*/  I2F.U16 R7, R45 ;  /* 0x0000002d00077306 */ /* 0x000e620000101000 */
[----:B------:R-:W-:Y:S02]  /*3cd0*/  IMAD.MOV.U32 R4, RZ, RZ, 0x4b800000 ;  /* 0x4b800000ff047424 */ /* 0x000fe400078e00ff */
[----:B------:R-:W-:Y:S02]  /*3ce0*/  HFMA2 R17, -RZ, RZ, 0, 0 ;  /* 0x00000000ff117431 */ /* 0x000fe400000001ff */
[----:B------:R-:W-:-:S03]  /*3cf0*/  IMAD.MOV.U32 R16, RZ, RZ, R2 ;  /* 0x000000ffff107224 */ /* 0x000fc600078e0002 */
[----:B------:R-:W-:Y:S01]  /*3d00*/  I2F.U16.RZ R6, R6 ;  /* 0x0000000600067306 */ /* 0x000fe2000010d000 */
[C---:B-1----:R-:W-:Y:S02]  /*3d10*/  FSETP.GEU.AND P1, PT, |R7|.reuse, 1.175494350822287508e-38, PT ;  /* 0x008000000700780b */ /* 0x042fe40003f2e200 */
[----:B------:R-:W-:Y:S02]  /*3d20*/  FSETP.GT.AND P3, PT, |R7|, 8.50705917302346158658e+37, PT ;  /* 0x7e8000000700780b */ /* 0x000fe40003f64200 */
[----:B------:R-:W-:Y:S02]  /*3d30*/  FSEL R4, R4, 1, !P1 ;  /* 0x3f80000004047808 */ /* 0x000fe40004800000 */
[----:B------:R-:W-:Y:S02]  /*3d40*/  ISETP.NE.U32.AND P1, PT, R45, RZ, PT ;  /* 0x000000ff2d00720c */ /* 0x000fe40003f25070 */
[----:B------:R-:W-:-:S05]  /*3d50*/  FSEL R4, R4, 0.25, !P3 ;  /* 0x3e80000004047808 */ /* 0x000fca0005800000 */
[----:B------:R-:W-:-:S06]  /*3d60*/  FMUL R7, R7, R4 ;  /* 0x0000000407077220 */ /* 0x000fcc0000400000 */
[----:B------:R-:W1:Y:S02]  /*3d70*/  MUFU.RCP R7, R7 ;  /* 0x0000000700077308 */ /* 0x000e640000001000 */
[----:B-1----:R-:W-:-:S04]  /*3d80*/  FMUL R11, R4, R7 ;  /* 0x00000007040b7220 */ /* 0x002fc80000400000 */
[----:B------:R-:W-:-:S04]  /*3d90*/  VIADD R11, R11, 0x2 ;  /* 0x000000020b0b7836 */ /* 0x000fc80000000000 */
[----:B------:R-:W-:-:S04]  /*3da0*/  FMUL.RZ R11, R6, R11 ;  /* 0x0000000b060b7220 */ /* 0x000fc8000040c000 */
[----:B------:R-:W1:Y:S02]  /*3db0*/  F2I.U32.TRUNC.NTZ R42, R11 ;  /* 0x0000000b002a7305 */ /* 0x000e64000020f000 */
[----:B-1----:R-:W-:Y:S02]  /*3dc0*/  LOP3.LUT R42, R42, 0xffff, RZ, 0xc0, !PT ;  /* 0x0000ffff2a2a7812 */ /* 0x002fe400078ec0ff */
[----:B------:R-:W-:Y:S01]  /*3dd0*/  @!P1 MOV R42, 0xffffffff ;  /* 0xffffffff002a9802 */ /* 0x000fe20000000f00 */
[----:B------:R-:W-:Y:S06]  /*3de0*/  RET.REL.NODEC R16 `(_ZN9deep_gemm24sm100_fp8_gemm_1d1d_implILN4cute4UMMA5MajorE0ELS3_0ELj0ELj4096ELj7168ELj128ELj96ELj128ELj1ELj128ELj128ELj64ELj7ELj128ELj128ELj1ELb0ELj129ELNS_8GemmTypeE0ELb0EN7cutlass10bfloat16_tENS_16EpilogueIdentityEEEvPijjj14CUtensorMap_stS9_S9_S9_S9_) ;  /* 0xffffffc010847950 */ /* 0x000fec0003c3ffff */
.L_x_68:
[----:B------:R-:W-:-:S00]  /*3df0*/  BRA `(.L_x_68) ;  /* 0xfffffffc00fc7947 */ /* 0x000fc0000383ffff */
[----:B------:R-:W-:-:S00]  /*3e00*/  NOP ;  /* 0x0000000000007918 */ /* 0x000fc00000000000 */
[----:B------:R-:W-:-:S00]  /*3e10*/  NOP ;  /* 0x0000000000007918 */ /* 0x000fc00000000000 */
[----:B------:R-:W-:-:S00]  /*3e20*/  NOP ;  /* 0x0000000000007918 */ /* 0x000fc00000000000 */
[----:B------:R-:W-:-:S00]  /*3e30*/  NOP ;  /* 0x0000000000007918 */ /* 0x000fc00000000000 */
[----:B------:R-:W-:-:S00]  /*3e40*/  NOP ;  /* 0x0000000000007918 */ /* 0x000fc00000000000 */
[----:B------:R-:W-:-:S00]  /*3e50*/  NOP ;  /* 0x0000000000007918 */ /* 0x000fc00000000000 */
[----:B------:R-:W-:-:S00]  /*3e60*/  NOP ;  /* 0x0000000000007918 */ /* 0x000fc00000000000 */
[----:B------:R-:W-:-:S00]  /*3e70*/  NOP ;  /* 0x0000000000007918 */ /* 0x000fc00000000000 */
.L_x_72:


//--------------------- .nv.shared._ZN9deep_gemm24sm100_fp8_gemm_1d1d_implILN4cute4UMMA5MajorE0ELS3_0ELj0ELj4096ELj7168ELj128ELj96ELj128ELj1ELj128ELj128ELj64ELj7ELj128ELj128ELj1ELb0ELj129ELNS_8GemmTypeE0ELb0EN7cutlass10bfloat16_tENS_16EpilogueIdentityEEEvPijjj14CUtensorMap_stS9_S9_S9_S9_ --------------------------
	.section	.nv.shared._ZN9deep_gemm24sm100_fp8_gemm_1d1d_implILN4cute4UMMA5MajorE0ELS3_0ELj0ELj4096ELj7168ELj128ELj96ELj128ELj1ELj128ELj128ELj64ELj7ELj128ELj128ELj1ELb0ELj129ELNS_8GemmTypeE0ELb0EN7cutlass10bfloat16_tENS_16EpilogueIdentityEEEvPijjj14CUtensorMap_stS9_S9_S9_S9_,"aw",@nobits
	.sectionflags	@""
	.align	1024
	.zero		1024


//--------------------- .nv.shared.reserved.0     --------------------------
	.section	.nv.shared.reserved.0,"aw",@nobits
	.align	8
	.weak		__nv_reservedSMEM_offset_0_alias
	.size		__nv_reservedSMEM_offset_0_alias, 0, 64
	.other		__nv_reservedSMEM_offset_0_alias,@"STO_CUDA_RESERVED_SHARED STV_DEFAULT"
__nv_reservedSMEM_offset_0_alias:
	.zero		0
.nv.shared.reserved.0:
	.zero		64
	.weak		__nv_reservedSMEM_allocation_phase
	.type		__nv_reservedSMEM_allocation_phase,@object
	.size		__nv_reservedSMEM_allocation_phase,(.L_0 - __nv_reservedSMEM_allocation_phase)
__nv_reservedSMEM_allocation_phase:
	.zero		1
.L_0:
	.zero		7
	.weak		__nv_reservedSMEM_devtool_atexit_pc
	.type		__nv_reservedSMEM_devtool_atexit_pc,@object
	.size		__nv_reservedSMEM_devtool_atexit_pc,(__nv_reservedSMEM_allocation_mask - __nv_reservedSMEM_devtool_atexit_pc)
__nv_reservedSMEM_devtool_atexit_pc:
	.zero		8
	.weak		__nv_reservedSMEM_allocation_mask
	.type		__nv_reservedSMEM_allocation_mask,@object
	.size		__nv_reservedSMEM_allocation_mask,(.L_2 - __nv_reservedSMEM_allocation_mask)
__nv_reservedSMEM_allocation_mask:
	.zero		4
.L_2:


//--------------------- .nv.global                --------------------------
	.section	.nv.global,"aw",@nobits
.nv.global:
	.type		_ZN45_INTERNAL_00efb4df_9_kernel_cu_c33b891b_923074cute1_E,@object
	.size		_ZN45_INTERNAL_00efb4df_9_kernel_cu_c33b891b_923074cute1_E,(_ZN45_INTERNAL_00efb4df_9_kernel_cu_c33b891b_923074cuda3std3__45__cpo6cbeginE - _ZN45_INTERNAL_00efb4df_9_kernel_cu_c33b891b_923074cute1_E)
_ZN45_INTERNAL_00efb4df_9_kernel_cu_c33b891b_923074cute1_E:
	.zero		1
	.type		_ZN45_INTERNAL_00efb4df_9_kernel_cu_c33b891b_923074cuda3std3__45__cpo6cbeginE,@object
	.size		_ZN45_INTERNAL_00efb4df_9_kernel_cu_c33b891b_923074cuda3std3__45__cpo6cbeginE,(_ZN45_INTERNAL_00efb4df_9_kernel_cu_c33b891b_923074cuda3std3__48in_placeE - _ZN45_INTERNAL_00efb4df_9_kernel_cu_c33b891b_923074cuda3std3__45__cpo6cbeginE)
_ZN45_INTERNAL_00efb4df_9_kernel_cu_c33b891b_923074cuda3std3__45__cpo6cbeginE:
	.zero		1
	.type		_ZN45_INTERNAL_00efb4df_9_kernel_cu_c33b891b_923074cuda3std3__48in_placeE,@object
	.size		_ZN45_INTERNAL_00efb4df_9_kernel_cu_c33b891b_923074cuda3std3__48in_placeE,(_ZN45_INTERNAL_00efb4df_9_kernel_cu_c33b891b_923074cuda3std6ranges3__45__cpo9iter_moveE - _ZN45_INTERNAL_00efb4df_9_kernel_cu_c33b891b_923074cuda3std3__48in_placeE)
_ZN45_INTERNAL_00efb4df_9_kernel_cu_c33b891b_923074cuda3std3__48in_placeE:
	.zero		1
	.type		_ZN45_INTERNAL_00efb4df_9_kernel_cu_c33b891b_923074cuda3std6ranges3__45__cpo9iter_moveE,@object
	.size		_ZN45_INTERNAL_00efb4df_9_kernel_cu_c33b891b_923074cuda3std6ranges3__45__cpo9iter_moveE,(_ZN45_INTERNAL_00efb4df_9_kernel_cu_c33b891b_923074cuda3std3__45__cpo5beginE - _ZN45_INTERNAL_00efb4df_9_kernel_cu_c33b891b_923074cuda3std6ranges3__45__cpo9iter_moveE)
_ZN45_INTERNAL_00efb4df_9_kernel_cu_c33b891b_923074cuda3std6ranges3__45__cpo9iter_moveE:
	.zero		1
	.type		_ZN45_INTERNAL_00efb4df_9_kernel_cu_c33b891b_923074cuda3std3__45__cpo5beginE,@object
	.size		_ZN45_INTERNAL_00efb4df_9_kernel_cu_c33b891b_923074cuda3std3__45__cpo5beginE,(_ZN45_INTERNAL_00efb4df_9_kernel_cu_c33b891b_923074cuda3std3__447_GLOBAL__N__00efb4df_9_kernel_cu_c33b891b_923076ignoreE - _ZN45_INTERNAL_00efb4df_9_kernel_cu_c33b891b_923074cuda3std3__45__cpo5beginE)
_ZN45_INTERNAL_00efb4df_9_kernel_cu_c33b891b_923074cuda3std3__45__cpo5beginE:
	.zero		1
	.type		_ZN45_INTERNAL_00efb4df_9_kernel_cu_c33b891b_923074cuda3std3__447_GLOBAL__N__00efb4df_9_kernel_cu_c33b891b_923076ignoreE,@object
	.size		_ZN45_INTERNAL_00efb4df_9_kernel_cu_c33b891b_923074cuda3std3__447_GLOBAL__N__00efb4df_9_kernel_cu_c33b891b_923076ignoreE,(_ZN45_INTERNAL_00efb4df_9_kernel_cu_c33b891b_923074cute7productE - _ZN45_INTERNAL_00efb4df_9_kernel_cu_c33b891b_923074cuda3std3__447_GLOBAL__N__00efb4df_9_kernel_cu_c33b891b_923076ignoreE)
_ZN45_INTERNAL_00efb4df_9_kernel_cu_c33b891b_923074cuda3std3__447_GLOBAL__N__00efb4df_9_kernel_cu_c33b891b_923076ignoreE:
	.zero		1
	.type		_ZN45_INTERNAL_00efb4df_9_kernel_cu_c33b891b_923074cute7productE,@object
	.size		_ZN45_INTERNAL_00efb4df_9_kernel_cu_c33b891b_923074cute7productE,(_ZN45_INTERNAL_00efb4df_9_kernel_cu_c33b891b_923074cuda3std3__45__cpo3endE - _ZN45_INTERNAL_00efb4df_9_kernel_cu_c33b891b_923074cute7productE)
_ZN45_INTERNAL_00efb4df_9_kernel_cu_c33b891b_923074cute7productE:
	.zero		1
	.type		_ZN45_INTERNAL_00efb4df_9_kernel_cu_c33b891b_923074cuda3std3__45__cpo3endE,@object
	.size		_ZN45_INTERNAL_00efb4df_9_kernel_cu_c33b891b_923074cuda3std3__45__cpo3endE,(_ZN45_INTERNAL_00efb4df_9_kernel_cu_c33b891b_923074cuda3std3__419piecewise_constructE - _ZN45_INTERNAL_00efb4df_9_kernel_cu_c33b891b_923074cuda3std3__45__cpo3endE)
_ZN45_INTERNAL_00efb4df_9_kernel_cu_c33b891b_923074cuda3std3__45__cpo3endE:
	.zero		1
	.type		_ZN45_INTERNAL_00efb4df_9_kernel_cu_c33b891b_923074cuda3std3__419piecewise_constructE,@object
	.size		_ZN45_INTERNAL_00efb4df_9_kernel_cu_c33b891b_923074cuda3std3__419piecewise_constructE,(_ZN45_INTERNAL_00efb4df_9_kernel_cu_c33b891b_923074cuda3std3__45__cpo4cendE - _ZN45_INTERNAL_00efb4df_9_kernel_cu_c33b891b_923074cuda3std3__419piecewise_constructE)
_ZN45_INTERNAL_00efb4df_9_kernel_cu_c33b891b_923074cuda3std3__419piecewise_constructE:
	.zero		1
	.type		_ZN45_INTERNAL_00efb4df_9_kernel_cu_c33b891b_923074cuda3std3__45__cpo4cendE,@object
	.size		_ZN45_INTERNAL_00efb4df_9_kernel_cu_c33b891b_923074cuda3std3__45__cpo4cendE,(_ZN45_INTERNAL_00efb4df_9_kernel_cu_c33b891b_923074cuda3std6ranges3__45__cpo4swapE - _ZN45_INTERNAL_00efb4df_9_kernel_cu_c33b891b_923074cuda3std3__45__cpo4cendE)
_ZN45_INTERNAL_00efb4df_9_kernel_cu_c33b891b_923074cuda3std3__45__cpo4cendE:
	.zero		1
	.type		_ZN45_INTERNAL_00efb4df_9_kernel_cu_c33b891b_923074cuda3std6ranges3__45__cpo4swapE,@object
	.size		_ZN45_INTERNAL_00efb4df_9_kernel_cu_c33b891b_923074cuda3std6ranges3__45__cpo4swapE,(.L_10 - _ZN45_INTERNAL_00efb4df_9_kernel_cu_c33b891b_923074cuda3std6ranges3__45__cpo4swapE)
_ZN45_INTERNAL_00efb4df_9_kernel_cu_c33b891b_923074cuda3std6ranges3__45__cpo4swapE:
	.zero		1
.L_10:


//--------------------- .nv.constant0._ZN9deep_gemm24sm100_fp8_gemm_1d1d_implILN4cute4UMMA5MajorE0ELS3_0ELj0ELj4096ELj7168ELj128ELj96ELj128ELj1ELj128ELj128ELj64ELj7ELj128ELj128ELj1ELb0ELj129ELNS_8GemmTypeE0ELb0EN7cutlass10bfloat16_tENS_16EpilogueIdentityEEEvPijjj14CUtensorMap_stS9_S9_S9_S9_ --------------------------
	.section	.nv.constant0._ZN9deep_gemm24sm100_fp8_gemm_1d1d_implILN4cute4UMMA5MajorE0ELS3_0ELj0ELj4096ELj7168ELj128ELj96ELj128ELj1ELj128ELj128ELj64ELj7ELj128ELj128ELj1ELb0ELj129ELNS_8GemmTypeE0ELb0EN7cutlass10bfloat16_tENS_16EpilogueIdentityEEEvPijjj14CUtensorMap_stS9_S9_S9_S9_,"a",@progbits
	.sectionflags	@""
	.align	4
.nv.constant0._ZN9deep_gemm24sm100_fp8_gemm_1d1d_implILN4cute4UMMA5MajorE0ELS3_0ELj0ELj4096ELj7168ELj128ELj96ELj128ELj1ELj128ELj128ELj64ELj7ELj128ELj128ELj1ELb0ELj129ELNS_8GemmTypeE0ELb0EN7cutlass10bfloat16_tENS_16EpilogueIdentityEEEvPijjj14CUtensorMap_stS9_S9_S9_S9_:
	.zero		1600


//--------------------- SYMBOLS --------------------------

	.type		.nv.reservedSmem.offset0,@object
	.size		.nv.reservedSmem.offset0,0x4
	.type		.nv.reservedSmem.cap,@object
	.size		.nv.reservedSmem.cap,0x4
